//
// Generated by NVIDIA NVVM Compiler
//
// Compiler Build ID: CL-36424714
// Cuda compilation tools, release 13.0, V13.0.88
// Based on NVVM 20.0.0
//

.version 9.0
.target sm_100
.address_size 64

	// .globl	_Z19multiMatrixOnDevicePfS_S_iii
.extern .func __assertfail
(
	.param .b64 __assertfail_param_0,
	.param .b64 __assertfail_param_1,
	.param .b32 __assertfail_param_2,
	.param .b64 __assertfail_param_3,
	.param .b64 __assertfail_param_4
)
;
.global .align 1 .b8 __unnamed_1[66] = {118, 111, 105, 100, 32, 109, 97, 116, 114, 105, 120, 77, 117, 108, 116, 105, 83, 104, 97, 114, 101, 100, 49, 40, 102, 108, 111, 97, 116, 32, 42, 44, 32, 102, 108, 111, 97, 116, 32, 42, 44, 32, 102, 108, 111, 97, 116, 32, 42, 44, 32, 105, 110, 116, 44, 32, 105, 110, 116, 44, 32, 105, 110, 116, 41};
// _ZZ18matrixMultiShared1PfS_S_iiiE4subA has been demoted
// _ZZ18matrixMultiShared1PfS_S_iiiE4subB has been demoted
// _ZZ18matrixMultiShared2PfS_S_iiiE4subA has been demoted
// _ZZ18matrixMultiShared2PfS_S_iiiE4subB has been demoted
.global .align 1 .b8 $str[25] = {98, 108, 111, 99, 107, 68, 105, 109, 46, 120, 32, 61, 61, 32, 66, 76, 79, 67, 75, 95, 83, 73, 90, 69};
.global .align 1 .b8 $str$1[27] = {47, 116, 109, 112, 47, 115, 97, 115, 115, 95, 99, 117, 95, 109, 54, 105, 110, 99, 102, 49, 57, 47, 107, 46, 99, 117};

.visible .entry _Z19multiMatrixOnDevicePfS_S_iii(
	.param .u64 .ptr .align 1 _Z19multiMatrixOnDevicePfS_S_iii_param_0,
	.param .u64 .ptr .align 1 _Z19multiMatrixOnDevicePfS_S_iii_param_1,
	.param .u64 .ptr .align 1 _Z19multiMatrixOnDevicePfS_S_iii_param_2,
	.param .u32 _Z19multiMatrixOnDevicePfS_S_iii_param_3,
	.param .u32 _Z19multiMatrixOnDevicePfS_S_iii_param_4,
	.param .u32 _Z19multiMatrixOnDevicePfS_S_iii_param_5
)
{
	.reg .pred 	%p<13>;
	.reg .b32 	%r<44>;
	.reg .b32 	%f<68>;
	.reg .b64 	%rd<40>;

	ld.param.u64 	%rd5, [_Z19multiMatrixOnDevicePfS_S_iii_param_0];
	ld.param.u64 	%rd6, [_Z19multiMatrixOnDevicePfS_S_iii_param_1];
	ld.param.u64 	%rd4, [_Z19multiMatrixOnDevicePfS_S_iii_param_2];
	ld.param.u32 	%r22, [_Z19multiMatrixOnDevicePfS_S_iii_param_3];
	ld.param.u32 	%r20, [_Z19multiMatrixOnDevicePfS_S_iii_param_4];
	ld.param.u32 	%r21, [_Z19multiMatrixOnDevicePfS_S_iii_param_5];
	cvta.to.global.u64 	%rd1, %rd6;
	cvta.to.global.u64 	%rd2, %rd5;
	mov.u32 	%r23, %tid.x;
	mov.u32 	%r24, %ntid.x;
	mov.u32 	%r25, %ctaid.x;
	mad.lo.s32 	%r1, %r24, %r25, %r23;
	mov.u32 	%r26, %tid.y;
	mov.u32 	%r27, %ntid.y;
	mov.u32 	%r28, %ctaid.y;
	mad.lo.s32 	%r2, %r27, %r28, %r26;
	setp.ge.s32 	%p1, %r2, %r21;
	setp.ge.s32 	%p2, %r1, %r22;
	or.pred  	%p3, %p2, %p1;
	@%p3 bra 	$L__BB0_14;
	setp.lt.s32 	%p4, %r20, 1;
	mov.f32 	%f67, 0f00000000;
	@%p4 bra 	$L__BB0_13;
	mul.lo.s32 	%r3, %r20, %r1;
	and.b32  	%r4, %r20, 7;
	setp.lt.u32 	%p5, %r20, 8;
	mov.f32 	%f67, 0f00000000;
	mov.b32 	%r42, 0;
	@%p5 bra 	$L__BB0_5;
	and.b32  	%r42, %r20, 2147483640;
	neg.s32 	%r40, %r42;
	shl.b32 	%r7, %r21, 3;
	add.s64 	%rd3, %rd2, 16;
	mov.f32 	%f67, 0f00000000;
	mul.wide.s32 	%rd11, %r21, 4;
	mov.u32 	%r38, %r3;
	mov.u32 	%r39, %r2;
$L__BB0_4:
	.pragma "nounroll";
	mul.wide.s32 	%rd7, %r38, 4;
	add.s64 	%rd8, %rd3, %rd7;
	ld.global.f32 	%f17, [%rd8+-16];
	mul.wide.s32 	%rd9, %r39, 4;
	add.s64 	%rd10, %rd1, %rd9;
	ld.global.f32 	%f18, [%rd10];
	fma.rn.f32 	%f19, %f17, %f18, %f67;
	ld.global.f32 	%f20, [%rd8+-12];
	add.s64 	%rd12, %rd10, %rd11;
	ld.global.f32 	%f21, [%rd12];
	fma.rn.f32 	%f22, %f20, %f21, %f19;
	ld.global.f32 	%f23, [%rd8+-8];
	add.s64 	%rd13, %rd12, %rd11;
	ld.global.f32 	%f24, [%rd13];
	fma.rn.f32 	%f25, %f23, %f24, %f22;
	ld.global.f32 	%f26, [%rd8+-4];
	add.s64 	%rd14, %rd13, %rd11;
	ld.global.f32 	%f27, [%rd14];
	fma.rn.f32 	%f28, %f26, %f27, %f25;
	ld.global.f32 	%f29, [%rd8];
	add.s64 	%rd15, %rd14, %rd11;
	ld.global.f32 	%f30, [%rd15];
	fma.rn.f32 	%f31, %f29, %f30, %f28;
	ld.global.f32 	%f32, [%rd8+4];
	add.s64 	%rd16, %rd15, %rd11;
	ld.global.f32 	%f33, [%rd16];
	fma.rn.f32 	%f34, %f32, %f33, %f31;
	ld.global.f32 	%f35, [%rd8+8];
	add.s64 	%rd17, %rd16, %rd11;
	ld.global.f32 	%f36, [%rd17];
	fma.rn.f32 	%f37, %f35, %f36, %f34;
	ld.global.f32 	%f38, [%rd8+12];
	add.s64 	%rd18, %rd17, %rd11;
	ld.global.f32 	%f39, [%rd18];
	fma.rn.f32 	%f67, %f38, %f39, %f37;
	add.s32 	%r40, %r40, 8;
	add.s32 	%r39, %r39, %r7;
	add.s32 	%r38, %r38, 8;
	setp.ne.s32 	%p6, %r40, 0;
	@%p6 bra 	$L__BB0_4;
$L__BB0_5:
	setp.eq.s32 	%p7, %r4, 0;
	@%p7 bra 	$L__BB0_13;
	and.b32  	%r15, %r20, 3;
	setp.lt.u32 	%p8, %r4, 4;
	@%p8 bra 	$L__BB0_8;
	add.s32 	%r30, %r42, %r3;
	mul.wide.s32 	%rd19, %r30, 4;
	add.s64 	%rd20, %rd2, %rd19;
	ld.global.f32 	%f41, [%rd20];
	mad.lo.s32 	%r31, %r42, %r21, %r2;
	mul.wide.s32 	%rd21, %r31, 4;
	add.s64 	%rd22, %rd1, %rd21;
	ld.global.f32 	%f42, [%rd22];
	fma.rn.f32 	%f43, %f41, %f42, %f67;
	ld.global.f32 	%f44, [%rd20+4];
	mul.wide.s32 	%rd23, %r21, 4;
	add.s64 	%rd24, %rd22, %rd23;
	ld.global.f32 	%f45, [%rd24];
	fma.rn.f32 	%f46, %f44, %f45, %f43;
	ld.global.f32 	%f47, [%rd20+8];
	add.s64 	%rd25, %rd24, %rd23;
	ld.global.f32 	%f48, [%rd25];
	fma.rn.f32 	%f49, %f47, %f48, %f46;
	ld.global.f32 	%f50, [%rd20+12];
	add.s64 	%rd26, %rd25, %rd23;
	ld.global.f32 	%f51, [%rd26];
	fma.rn.f32 	%f67, %f50, %f51, %f49;
	add.s32 	%r42, %r42, 4;
$L__BB0_8:
	setp.eq.s32 	%p9, %r15, 0;
	@%p9 bra 	$L__BB0_13;
	setp.eq.s32 	%p10, %r15, 1;
	@%p10 bra 	$L__BB0_11;
	add.s32 	%r32, %r42, %r3;
	mul.wide.s32 	%rd27, %r32, 4;
	add.s64 	%rd28, %rd2, %rd27;
	ld.global.f32 	%f53, [%rd28];
	mad.lo.s32 	%r33, %r42, %r21, %r2;
	mul.wide.s32 	%rd29, %r33, 4;
	add.s64 	%rd30, %rd1, %rd29;
	ld.global.f32 	%f54, [%rd30];
	fma.rn.f32 	%f55, %f53, %f54, %f67;
	ld.global.f32 	%f56, [%rd28+4];
	mul.wide.s32 	%rd31, %r21, 4;
	add.s64 	%rd32, %rd30, %rd31;
	ld.global.f32 	%f57, [%rd32];
	fma.rn.f32 	%f67, %f56, %f57, %f55;
	add.s32 	%r42, %r42, 2;
$L__BB0_11:
	and.b32  	%r34, %r20, 1;
	setp.eq.b32 	%p11, %r34, 1;
	not.pred 	%p12, %p11;
	@%p12 bra 	$L__BB0_13;
	add.s32 	%r35, %r42, %r3;
	mul.wide.s32 	%rd33, %r35, 4;
	add.s64 	%rd34, %rd2, %rd33;
	ld.global.f32 	%f58, [%rd34];
	mad.lo.s32 	%r36, %r42, %r21, %r2;
	mul.wide.s32 	%rd35, %r36, 4;
	add.s64 	%rd36, %rd1, %rd35;
	ld.global.f32 	%f59, [%rd36];
	fma.rn.f32 	%f67, %f58, %f59, %f67;
$L__BB0_13:
	mad.lo.s32 	%r37, %r21, %r1, %r2;
	cvta.to.global.u64 	%rd37, %rd4;
	mul.wide.s32 	%rd38, %r37, 4;
	add.s64 	%rd39, %rd37, %rd38;
	st.global.f32 	[%rd39], %f67;
$L__BB0_14:
	ret;

}
	// .globl	_Z18matrixMultiShared1PfS_S_iii
.visible .entry _Z18matrixMultiShared1PfS_S_iii(
	.param .u64 .ptr .align 1 _Z18matrixMultiShared1PfS_S_iii_param_0,
	.param .u64 .ptr .align 1 _Z18matrixMultiShared1PfS_S_iii_param_1,
	.param .u64 .ptr .align 1 _Z18matrixMultiShared1PfS_S_iii_param_2,
	.param .u32 _Z18matrixMultiShared1PfS_S_iii_param_3,
	.param .u32 _Z18matrixMultiShared1PfS_S_iii_param_4,
	.param .u32 _Z18matrixMultiShared1PfS_S_iii_param_5
)
{
	.reg .pred 	%p<12>;
	.reg .b32 	%r<102>;
	.reg .b32 	%f<368>;
	.reg .b64 	%rd<54>;
	// demoted variable
	.shared .align 4 .b8 _ZZ18matrixMultiShared1PfS_S_iiiE4subA[1024];
	// demoted variable
	.shared .align 4 .b8 _ZZ18matrixMultiShared1PfS_S_iiiE4subB[1024];
	ld.param.u32 	%r34, [_Z18matrixMultiShared1PfS_S_iii_param_5];
	mov.u32 	%r1, %ntid.x;
	setp.eq.s32 	%p1, %r1, 16;
	@%p1 bra 	$L__BB1_2;
	mov.u64 	%rd4, $str;
	cvta.global.u64 	%rd5, %rd4;
	mov.u64 	%rd6, $str$1;
	cvta.global.u64 	%rd7, %rd6;
	mov.u64 	%rd8, __unnamed_1;
	cvta.global.u64 	%rd9, %rd8;
	{ // callseq 0, 0
	.param .b64 param0;
	st.param.b64 	[param0], %rd5;
	.param .b64 param1;
	st.param.b64 	[param1], %rd7;
	.param .b32 param2;
	st.param.b32 	[param2], 71;
	.param .b64 param3;
	st.param.b64 	[param3], %rd9;
	.param .b64 param4;
	st.param.b64 	[param4], 1;
	call.uni 
	__assertfail, 
	(
	param0, 
	param1, 
	param2, 
	param3, 
	param4
	);
	} // callseq 0
$L__BB1_2:
	mov.u32 	%r35, %ctaid.y;
	mov.u32 	%r36, %ntid.y;
	mov.u32 	%r2, %tid.y;
	mad.lo.s32 	%r3, %r35, %r36, %r2;
	mov.u32 	%r37, %ctaid.x;
	mov.u32 	%r4, %tid.x;
	mad.lo.s32 	%r5, %r37, %r1, %r4;
	shr.s32 	%r38, %r34, 31;
	shr.u32 	%r39, %r38, 28;
	add.s32 	%r40, %r34, %r39;
	shr.s32 	%r6, %r40, 4;
	setp.lt.s32 	%p2, %r34, 16;
	mov.f32 	%f367, 0f00000000;
	@%p2 bra 	$L__BB1_11;
	mad.lo.s32 	%r7, %r34, %r5, %r2;
	shl.b32 	%r42, %r4, 6;
	mov.u32 	%r43, _ZZ18matrixMultiShared1PfS_S_iiiE4subA;
	add.s32 	%r8, %r43, %r42;
	add.s32 	%r44, %r6, -1;
	setp.lt.u32 	%p3, %r44, 3;
	mov.f32 	%f367, 0f00000000;
	mov.b32 	%r101, 0;
	@%p3 bra 	$L__BB1_6;
	ld.param.u32 	%r88, [_Z18matrixMultiShared1PfS_S_iii_param_4];
	and.b32  	%r101, %r6, 134217724;
	neg.s32 	%r99, %r101;
	add.s32 	%r98, %r7, 32;
	add.s32 	%r46, %r4, 48;
	mad.lo.s32 	%r97, %r88, %r46, %r3;
	add.s32 	%r47, %r4, 32;
	mad.lo.s32 	%r96, %r88, %r47, %r3;
	add.s32 	%r48, %r4, 16;
	mad.lo.s32 	%r95, %r88, %r48, %r3;
	mad.lo.s32 	%r94, %r4, %r88, %r3;
	mov.f32 	%f367, 0f00000000;
$L__BB1_5:
	.pragma "nounroll";
	ld.param.u32 	%r89, [_Z18matrixMultiShared1PfS_S_iii_param_4];
	ld.param.u64 	%rd50, [_Z18matrixMultiShared1PfS_S_iii_param_1];
	ld.param.u64 	%rd47, [_Z18matrixMultiShared1PfS_S_iii_param_0];
	add.s32 	%r49, %r98, -32;
	cvta.to.global.u64 	%rd10, %rd47;
	mul.wide.u32 	%rd11, %r49, 4;
	add.s64 	%rd12, %rd10, %rd11;
	ld.global.f32 	%f14, [%rd12];
	shl.b32 	%r51, %r2, 2;
	add.s32 	%r52, %r8, %r51;
	st.shared.f32 	[%r52], %f14;
	cvta.to.global.u64 	%rd13, %rd50;
	mul.wide.u32 	%rd14, %r94, 4;
	add.s64 	%rd15, %rd13, %rd14;
	ld.global.f32 	%f15, [%rd15];
	mov.u32 	%r54, _ZZ18matrixMultiShared1PfS_S_iiiE4subB;
	add.s32 	%r55, %r54, %r51;
	add.s32 	%r56, %r55, %r42;
	st.shared.f32 	[%r56], %f15;
	bar.sync 	0;
	ld.shared.f32 	%f16, [%r8];
	ld.shared.f32 	%f17, [%r55];
	fma.rn.f32 	%f18, %f16, %f17, %f367;
	ld.shared.f32 	%f19, [%r8+4];
	ld.shared.f32 	%f20, [%r55+64];
	fma.rn.f32 	%f21, %f19, %f20, %f18;
	ld.shared.f32 	%f22, [%r8+8];
	ld.shared.f32 	%f23, [%r55+128];
	fma.rn.f32 	%f24, %f22, %f23, %f21;
	ld.shared.f32 	%f25, [%r8+12];
	ld.shared.f32 	%f26, [%r55+192];
	fma.rn.f32 	%f27, %f25, %f26, %f24;
	ld.shared.f32 	%f28, [%r8+16];
	ld.shared.f32 	%f29, [%r55+256];
	fma.rn.f32 	%f30, %f28, %f29, %f27;
	ld.shared.f32 	%f31, [%r8+20];
	ld.shared.f32 	%f32, [%r55+320];
	fma.rn.f32 	%f33, %f31, %f32, %f30;
	ld.shared.f32 	%f34, [%r8+24];
	ld.shared.f32 	%f35, [%r55+384];
	fma.rn.f32 	%f36, %f34, %f35, %f33;
	ld.shared.f32 	%f37, [%r8+28];
	ld.shared.f32 	%f38, [%r55+448];
	fma.rn.f32 	%f39, %f37, %f38, %f36;
	ld.shared.f32 	%f40, [%r8+32];
	ld.shared.f32 	%f41, [%r55+512];
	fma.rn.f32 	%f42, %f40, %f41, %f39;
	ld.shared.f32 	%f43, [%r8+36];
	ld.shared.f32 	%f44, [%r55+576];
	fma.rn.f32 	%f45, %f43, %f44, %f42;
	ld.shared.f32 	%f46, [%r8+40];
	ld.shared.f32 	%f47, [%r55+640];
	fma.rn.f32 	%f48, %f46, %f47, %f45;
	ld.shared.f32 	%f49, [%r8+44];
	ld.shared.f32 	%f50, [%r55+704];
	fma.rn.f32 	%f51, %f49, %f50, %f48;
	ld.shared.f32 	%f52, [%r8+48];
	ld.shared.f32 	%f53, [%r55+768];
	fma.rn.f32 	%f54, %f52, %f53, %f51;
	ld.shared.f32 	%f55, [%r8+52];
	ld.shared.f32 	%f56, [%r55+832];
	fma.rn.f32 	%f57, %f55, %f56, %f54;
	ld.shared.f32 	%f58, [%r8+56];
	ld.shared.f32 	%f59, [%r55+896];
	fma.rn.f32 	%f60, %f58, %f59, %f57;
	ld.shared.f32 	%f61, [%r8+60];
	ld.shared.f32 	%f62, [%r55+960];
	fma.rn.f32 	%f63, %f61, %f62, %f60;
	bar.sync 	0;
	add.s32 	%r57, %r98, -16;
	mul.wide.u32 	%rd16, %r57, 4;
	add.s64 	%rd17, %rd10, %rd16;
	ld.global.f32 	%f64, [%rd17];
	st.shared.f32 	[%r52], %f64;
	mul.wide.u32 	%rd18, %r95, 4;
	add.s64 	%rd19, %rd13, %rd18;
	ld.global.f32 	%f65, [%rd19];
	st.shared.f32 	[%r56], %f65;
	bar.sync 	0;
	ld.shared.f32 	%f66, [%r8];
	ld.shared.f32 	%f67, [%r55];
	fma.rn.f32 	%f68, %f66, %f67, %f63;
	ld.shared.f32 	%f69, [%r8+4];
	ld.shared.f32 	%f70, [%r55+64];
	fma.rn.f32 	%f71, %f69, %f70, %f68;
	ld.shared.f32 	%f72, [%r8+8];
	ld.shared.f32 	%f73, [%r55+128];
	fma.rn.f32 	%f74, %f72, %f73, %f71;
	ld.shared.f32 	%f75, [%r8+12];
	ld.shared.f32 	%f76, [%r55+192];
	fma.rn.f32 	%f77, %f75, %f76, %f74;
	ld.shared.f32 	%f78, [%r8+16];
	ld.shared.f32 	%f79, [%r55+256];
	fma.rn.f32 	%f80, %f78, %f79, %f77;
	ld.shared.f32 	%f81, [%r8+20];
	ld.shared.f32 	%f82, [%r55+320];
	fma.rn.f32 	%f83, %f81, %f82, %f80;
	ld.shared.f32 	%f84, [%r8+24];
	ld.shared.f32 	%f85, [%r55+384];
	fma.rn.f32 	%f86, %f84, %f85, %f83;
	ld.shared.f32 	%f87, [%r8+28];
	ld.shared.f32 	%f88, [%r55+448];
	fma.rn.f32 	%f89, %f87, %f88, %f86;
	ld.shared.f32 	%f90, [%r8+32];
	ld.shared.f32 	%f91, [%r55+512];
	fma.rn.f32 	%f92, %f90, %f91, %f89;
	ld.shared.f32 	%f93, [%r8+36];
	ld.shared.f32 	%f94, [%r55+576];
	fma.rn.f32 	%f95, %f93, %f94, %f92;
	ld.shared.f32 	%f96, [%r8+40];
	ld.shared.f32 	%f97, [%r55+640];
	fma.rn.f32 	%f98, %f96, %f97, %f95;
	ld.shared.f32 	%f99, [%r8+44];
	ld.shared.f32 	%f100, [%r55+704];
	fma.rn.f32 	%f101, %f99, %f100, %f98;
	ld.shared.f32 	%f102, [%r8+48];
	ld.shared.f32 	%f103, [%r55+768];
	fma.rn.f32 	%f104, %f102, %f103, %f101;
	ld.shared.f32 	%f105, [%r8+52];
	ld.shared.f32 	%f106, [%r55+832];
	fma.rn.f32 	%f107, %f105, %f106, %f104;
	ld.shared.f32 	%f108, [%r8+56];
	ld.shared.f32 	%f109, [%r55+896];
	fma.rn.f32 	%f110, %f108, %f109, %f107;
	ld.shared.f32 	%f111, [%r8+60];
	ld.shared.f32 	%f112, [%r55+960];
	fma.rn.f32 	%f113, %f111, %f112, %f110;
	bar.sync 	0;
	add.s32 	%r58, %r98, 16;
	mul.wide.u32 	%rd20, %r98, 4;
	add.s64 	%rd21, %rd10, %rd20;
	ld.global.f32 	%f114, [%rd21];
	st.shared.f32 	[%r52], %f114;
	mul.wide.u32 	%rd22, %r96, 4;
	add.s64 	%rd23, %rd13, %rd22;
	ld.global.f32 	%f115, [%rd23];
	st.shared.f32 	[%r56], %f115;
	bar.sync 	0;
	ld.shared.f32 	%f116, [%r8];
	ld.shared.f32 	%f117, [%r55];
	fma.rn.f32 	%f118, %f116, %f117, %f113;
	ld.shared.f32 	%f119, [%r8+4];
	ld.shared.f32 	%f120, [%r55+64];
	fma.rn.f32 	%f121, %f119, %f120, %f118;
	ld.shared.f32 	%f122, [%r8+8];
	ld.shared.f32 	%f123, [%r55+128];
	fma.rn.f32 	%f124, %f122, %f123, %f121;
	ld.shared.f32 	%f125, [%r8+12];
	ld.shared.f32 	%f126, [%r55+192];
	fma.rn.f32 	%f127, %f125, %f126, %f124;
	ld.shared.f32 	%f128, [%r8+16];
	ld.shared.f32 	%f129, [%r55+256];
	fma.rn.f32 	%f130, %f128, %f129, %f127;
	ld.shared.f32 	%f131, [%r8+20];
	ld.shared.f32 	%f132, [%r55+320];
	fma.rn.f32 	%f133, %f131, %f132, %f130;
	ld.shared.f32 	%f134, [%r8+24];
	ld.shared.f32 	%f135, [%r55+384];
	fma.rn.f32 	%f136, %f134, %f135, %f133;
	ld.shared.f32 	%f137, [%r8+28];
	ld.shared.f32 	%f138, [%r55+448];
	fma.rn.f32 	%f139, %f137, %f138, %f136;
	ld.shared.f32 	%f140, [%r8+32];
	ld.shared.f32 	%f141, [%r55+512];
	fma.rn.f32 	%f142, %f140, %f141, %f139;
	ld.shared.f32 	%f143, [%r8+36];
	ld.shared.f32 	%f144, [%r55+576];
	fma.rn.f32 	%f145, %f143, %f144, %f142;
	ld.shared.f32 	%f146, [%r8+40];
	ld.shared.f32 	%f147, [%r55+640];
	fma.rn.f32 	%f148, %f146, %f147, %f145;
	ld.shared.f32 	%f149, [%r8+44];
	ld.shared.f32 	%f150, [%r55+704];
	fma.rn.f32 	%f151, %f149, %f150, %f148;
	ld.shared.f32 	%f152, [%r8+48];
	ld.shared.f32 	%f153, [%r55+768];
	fma.rn.f32 	%f154, %f152, %f153, %f151;
	ld.shared.f32 	%f155, [%r8+52];
	ld.shared.f32 	%f156, [%r55+832];
	fma.rn.f32 	%f157, %f155, %f156, %f154;
	ld.shared.f32 	%f158, [%r8+56];
	ld.shared.f32 	%f159, [%r55+896];
	fma.rn.f32 	%f160, %f158, %f159, %f157;
	ld.shared.f32 	%f161, [%r8+60];
	ld.shared.f32 	%f162, [%r55+960];
	fma.rn.f32 	%f163, %f161, %f162, %f160;
	bar.sync 	0;
	mul.wide.u32 	%rd24, %r58, 4;
	add.s64 	%rd25, %rd10, %rd24;
	ld.global.f32 	%f164, [%rd25];
	st.shared.f32 	[%r52], %f164;
	mul.wide.u32 	%rd26, %r97, 4;
	add.s64 	%rd27, %rd13, %rd26;
	ld.global.f32 	%f165, [%rd27];
	st.shared.f32 	[%r56], %f165;
	bar.sync 	0;
	ld.shared.f32 	%f166, [%r8];
	ld.shared.f32 	%f167, [%r55];
	fma.rn.f32 	%f168, %f166, %f167, %f163;
	ld.shared.f32 	%f169, [%r8+4];
	ld.shared.f32 	%f170, [%r55+64];
	fma.rn.f32 	%f171, %f169, %f170, %f168;
	ld.shared.f32 	%f172, [%r8+8];
	ld.shared.f32 	%f173, [%r55+128];
	fma.rn.f32 	%f174, %f172, %f173, %f171;
	ld.shared.f32 	%f175, [%r8+12];
	ld.shared.f32 	%f176, [%r55+192];
	fma.rn.f32 	%f177, %f175, %f176, %f174;
	ld.shared.f32 	%f178, [%r8+16];
	ld.shared.f32 	%f179, [%r55+256];
	fma.rn.f32 	%f180, %f178, %f179, %f177;
	ld.shared.f32 	%f181, [%r8+20];
	ld.shared.f32 	%f182, [%r55+320];
	fma.rn.f32 	%f183, %f181, %f182, %f180;
	ld.shared.f32 	%f184, [%r8+24];
	ld.shared.f32 	%f185, [%r55+384];
	fma.rn.f32 	%f186, %f184, %f185, %f183;
	ld.shared.f32 	%f187, [%r8+28];
	ld.shared.f32 	%f188, [%r55+448];
	fma.rn.f32 	%f189, %f187, %f188, %f186;
	ld.shared.f32 	%f190, [%r8+32];
	ld.shared.f32 	%f191, [%r55+512];
	fma.rn.f32 	%f192, %f190, %f191, %f189;
	ld.shared.f32 	%f193, [%r8+36];
	ld.shared.f32 	%f194, [%r55+576];
	fma.rn.f32 	%f195, %f193, %f194, %f192;
	ld.shared.f32 	%f196, [%r8+40];
	ld.shared.f32 	%f197, [%r55+640];
	fma.rn.f32 	%f198, %f196, %f197, %f195;
	ld.shared.f32 	%f199, [%r8+44];
	ld.shared.f32 	%f200, [%r55+704];
	fma.rn.f32 	%f201, %f199, %f200, %f198;
	ld.shared.f32 	%f202, [%r8+48];
	ld.shared.f32 	%f203, [%r55+768];
	fma.rn.f32 	%f204, %f202, %f203, %f201;
	ld.shared.f32 	%f205, [%r8+52];
	ld.shared.f32 	%f206, [%r55+832];
	fma.rn.f32 	%f207, %f205, %f206, %f204;
	ld.shared.f32 	%f208, [%r8+56];
	ld.shared.f32 	%f209, [%r55+896];
	fma.rn.f32 	%f210, %f208, %f209, %f207;
	ld.shared.f32 	%f211, [%r8+60];
	ld.shared.f32 	%f212, [%r55+960];
	fma.rn.f32 	%f367, %f211, %f212, %f210;
	bar.sync 	0;
	add.s32 	%r99, %r99, 4;
	add.s32 	%r98, %r98, 64;
	shl.b32 	%r59, %r89, 6;
	add.s32 	%r97, %r97, %r59;
	add.s32 	%r96, %r96, %r59;
	add.s32 	%r95, %r95, %r59;
	add.s32 	%r94, %r94, %r59;
	setp.ne.s32 	%p4, %r99, 0;
	@%p4 bra 	$L__BB1_5;
$L__BB1_6:
	and.b32  	%r29, %r6, 3;
	setp.eq.s32 	%p5, %r29, 0;
	@%p5 bra 	$L__BB1_11;
	setp.eq.s32 	%p6, %r29, 1;
	@%p6 bra 	$L__BB1_9;
	ld.param.u32 	%r90, [_Z18matrixMultiShared1PfS_S_iii_param_4];
	ld.param.u64 	%rd51, [_Z18matrixMultiShared1PfS_S_iii_param_1];
	ld.param.u64 	%rd48, [_Z18matrixMultiShared1PfS_S_iii_param_0];
	shl.b32 	%r60, %r101, 4;
	add.s32 	%r61, %r7, %r60;
	cvta.to.global.u64 	%rd28, %rd48;
	mul.wide.u32 	%rd29, %r61, 4;
	add.s64 	%rd30, %rd28, %rd29;
	ld.global.f32 	%f214, [%rd30];
	shl.b32 	%r63, %r2, 2;
	add.s32 	%r64, %r8, %r63;
	st.shared.f32 	[%r64], %f214;
	add.s32 	%r65, %r60, %r4;
	mad.lo.s32 	%r66, %r65, %r90, %r3;
	cvta.to.global.u64 	%rd31, %rd51;
	mul.wide.u32 	%rd32, %r66, 4;
	add.s64 	%rd33, %rd31, %rd32;
	ld.global.f32 	%f215, [%rd33];
	mov.u32 	%r68, _ZZ18matrixMultiShared1PfS_S_iiiE4subB;
	add.s32 	%r69, %r68, %r63;
	add.s32 	%r70, %r69, %r42;
	st.shared.f32 	[%r70], %f215;
	bar.sync 	0;
	ld.shared.f32 	%f216, [%r8];
	ld.shared.f32 	%f217, [%r69];
	fma.rn.f32 	%f218, %f216, %f217, %f367;
	ld.shared.f32 	%f219, [%r8+4];
	ld.shared.f32 	%f220, [%r69+64];
	fma.rn.f32 	%f221, %f219, %f220, %f218;
	ld.shared.f32 	%f222, [%r8+8];
	ld.shared.f32 	%f223, [%r69+128];
	fma.rn.f32 	%f224, %f222, %f223, %f221;
	ld.shared.f32 	%f225, [%r8+12];
	ld.shared.f32 	%f226, [%r69+192];
	fma.rn.f32 	%f227, %f225, %f226, %f224;
	ld.shared.f32 	%f228, [%r8+16];
	ld.shared.f32 	%f229, [%r69+256];
	fma.rn.f32 	%f230, %f228, %f229, %f227;
	ld.shared.f32 	%f231, [%r8+20];
	ld.shared.f32 	%f232, [%r69+320];
	fma.rn.f32 	%f233, %f231, %f232, %f230;
	ld.shared.f32 	%f234, [%r8+24];
	ld.shared.f32 	%f235, [%r69+384];
	fma.rn.f32 	%f236, %f234, %f235, %f233;
	ld.shared.f32 	%f237, [%r8+28];
	ld.shared.f32 	%f238, [%r69+448];
	fma.rn.f32 	%f239, %f237, %f238, %f236;
	ld.shared.f32 	%f240, [%r8+32];
	ld.shared.f32 	%f241, [%r69+512];
	fma.rn.f32 	%f242, %f240, %f241, %f239;
	ld.shared.f32 	%f243, [%r8+36];
	ld.shared.f32 	%f244, [%r69+576];
	fma.rn.f32 	%f245, %f243, %f244, %f242;
	ld.shared.f32 	%f246, [%r8+40];
	ld.shared.f32 	%f247, [%r69+640];
	fma.rn.f32 	%f248, %f246, %f247, %f245;
	ld.shared.f32 	%f249, [%r8+44];
	ld.shared.f32 	%f250, [%r69+704];
	fma.rn.f32 	%f251, %f249, %f250, %f248;
	ld.shared.f32 	%f252, [%r8+48];
	ld.shared.f32 	%f253, [%r69+768];
	fma.rn.f32 	%f254, %f252, %f253, %f251;
	ld.shared.f32 	%f255, [%r8+52];
	ld.shared.f32 	%f256, [%r69+832];
	fma.rn.f32 	%f257, %f255, %f256, %f254;
	ld.shared.f32 	%f258, [%r8+56];
	ld.shared.f32 	%f259, [%r69+896];
	fma.rn.f32 	%f260, %f258, %f259, %f257;
	ld.shared.f32 	%f261, [%r8+60];
	ld.shared.f32 	%f262, [%r69+960];
	fma.rn.f32 	%f263, %f261, %f262, %f260;
	bar.sync 	0;
	add.s32 	%r71, %r61, 16;
	mul.wide.u32 	%rd34, %r71, 4;
	add.s64 	%rd35, %rd28, %rd34;
	ld.global.f32 	%f264, [%rd35];
	st.shared.f32 	[%r64], %f264;
	add.s32 	%r72, %r65, 16;
	mad.lo.s32 	%r73, %r72, %r90, %r3;
	mul.wide.u32 	%rd36, %r73, 4;
	add.s64 	%rd37, %rd31, %rd36;
	ld.global.f32 	%f265, [%rd37];
	st.shared.f32 	[%r70], %f265;
	bar.sync 	0;
	ld.shared.f32 	%f266, [%r8];
	ld.shared.f32 	%f267, [%r69];
	fma.rn.f32 	%f268, %f266, %f267, %f263;
	ld.shared.f32 	%f269, [%r8+4];
	ld.shared.f32 	%f270, [%r69+64];
	fma.rn.f32 	%f271, %f269, %f270, %f268;
	ld.shared.f32 	%f272, [%r8+8];
	ld.shared.f32 	%f273, [%r69+128];
	fma.rn.f32 	%f274, %f272, %f273, %f271;
	ld.shared.f32 	%f275, [%r8+12];
	ld.shared.f32 	%f276, [%r69+192];
	fma.rn.f32 	%f277, %f275, %f276, %f274;
	ld.shared.f32 	%f278, [%r8+16];
	ld.shared.f32 	%f279, [%r69+256];
	fma.rn.f32 	%f280, %f278, %f279, %f277;
	ld.shared.f32 	%f281, [%r8+20];
	ld.shared.f32 	%f282, [%r69+320];
	fma.rn.f32 	%f283, %f281, %f282, %f280;
	ld.shared.f32 	%f284, [%r8+24];
	ld.shared.f32 	%f285, [%r69+384];
	fma.rn.f32 	%f286, %f284, %f285, %f283;
	ld.shared.f32 	%f287, [%r8+28];
	ld.shared.f32 	%f288, [%r69+448];
	fma.rn.f32 	%f289, %f287, %f288, %f286;
	ld.shared.f32 	%f290, [%r8+32];
	ld.shared.f32 	%f291, [%r69+512];
	fma.rn.f32 	%f292, %f290, %f291, %f289;
	ld.shared.f32 	%f293, [%r8+36];
	ld.shared.f32 	%f294, [%r69+576];
	fma.rn.f32 	%f295, %f293, %f294, %f292;
	ld.shared.f32 	%f296, [%r8+40];
	ld.shared.f32 	%f297, [%r69+640];
	fma.rn.f32 	%f298, %f296, %f297, %f295;
	ld.shared.f32 	%f299, [%r8+44];
	ld.shared.f32 	%f300, [%r69+704];
	fma.rn.f32 	%f301, %f299, %f300, %f298;
	ld.shared.f32 	%f302, [%r8+48];
	ld.shared.f32 	%f303, [%r69+768];
	fma.rn.f32 	%f304, %f302, %f303, %f301;
	ld.shared.f32 	%f305, [%r8+52];
	ld.shared.f32 	%f306, [%r69+832];
	fma.rn.f32 	%f307, %f305, %f306, %f304;
	ld.shared.f32 	%f308, [%r8+56];
	ld.shared.f32 	%f309, [%r69+896];
	fma.rn.f32 	%f310, %f308, %f309, %f307;
	ld.shared.f32 	%f311, [%r8+60];
	ld.shared.f32 	%f312, [%r69+960];
	fma.rn.f32 	%f367, %f311, %f312, %f310;
	bar.sync 	0;
	add.s32 	%r101, %r101, 2;
$L__BB1_9:
	and.b32  	%r74, %r6, 1;
	setp.eq.b32 	%p7, %r74, 1;
	not.pred 	%p8, %p7;
	@%p8 bra 	$L__BB1_11;
	ld.param.u32 	%r91, [_Z18matrixMultiShared1PfS_S_iii_param_4];
	ld.param.u64 	%rd52, [_Z18matrixMultiShared1PfS_S_iii_param_1];
	ld.param.u64 	%rd49, [_Z18matrixMultiShared1PfS_S_iii_param_0];
	shl.b32 	%r75, %r101, 4;
	add.s32 	%r76, %r7, %r75;
	cvta.to.global.u64 	%rd38, %rd49;
	mul.wide.u32 	%rd39, %r76, 4;
	add.s64 	%rd40, %rd38, %rd39;
	ld.global.f32 	%f313, [%rd40];
	shl.b32 	%r78, %r2, 2;
	add.s32 	%r79, %r8, %r78;
	st.shared.f32 	[%r79], %f313;
	add.s32 	%r80, %r75, %r4;
	mad.lo.s32 	%r81, %r80, %r91, %r3;
	cvta.to.global.u64 	%rd41, %rd52;
	mul.wide.u32 	%rd42, %r81, 4;
	add.s64 	%rd43, %rd41, %rd42;
	ld.global.f32 	%f314, [%rd43];
	mov.u32 	%r83, _ZZ18matrixMultiShared1PfS_S_iiiE4subB;
	add.s32 	%r84, %r83, %r78;
	add.s32 	%r85, %r84, %r42;
	st.shared.f32 	[%r85], %f314;
	bar.sync 	0;
	ld.shared.f32 	%f315, [%r8];
	ld.shared.f32 	%f316, [%r84];
	fma.rn.f32 	%f317, %f315, %f316, %f367;
	ld.shared.f32 	%f318, [%r8+4];
	ld.shared.f32 	%f319, [%r84+64];
	fma.rn.f32 	%f320, %f318, %f319, %f317;
	ld.shared.f32 	%f321, [%r8+8];
	ld.shared.f32 	%f322, [%r84+128];
	fma.rn.f32 	%f323, %f321, %f322, %f320;
	ld.shared.f32 	%f324, [%r8+12];
	ld.shared.f32 	%f325, [%r84+192];
	fma.rn.f32 	%f326, %f324, %f325, %f323;
	ld.shared.f32 	%f327, [%r8+16];
	ld.shared.f32 	%f328, [%r84+256];
	fma.rn.f32 	%f329, %f327, %f328, %f326;
	ld.shared.f32 	%f330, [%r8+20];
	ld.shared.f32 	%f331, [%r84+320];
	fma.rn.f32 	%f332, %f330, %f331, %f329;
	ld.shared.f32 	%f333, [%r8+24];
	ld.shared.f32 	%f334, [%r84+384];
	fma.rn.f32 	%f335, %f333, %f334, %f332;
	ld.shared.f32 	%f336, [%r8+28];
	ld.shared.f32 	%f337, [%r84+448];
	fma.rn.f32 	%f338, %f336, %f337, %f335;
	ld.shared.f32 	%f339, [%r8+32];
	ld.shared.f32 	%f340, [%r84+512];
	fma.rn.f32 	%f341, %f339, %f340, %f338;
	ld.shared.f32 	%f342, [%r8+36];
	ld.shared.f32 	%f343, [%r84+576];
	fma.rn.f32 	%f344, %f342, %f343, %f341;
	ld.shared.f32 	%f345, [%r8+40];
	ld.shared.f32 	%f346, [%r84+640];
	fma.rn.f32 	%f347, %f345, %f346, %f344;
	ld.shared.f32 	%f348, [%r8+44];
	ld.shared.f32 	%f349, [%r84+704];
	fma.rn.f32 	%f350, %f348, %f349, %f347;
	ld.shared.f32 	%f351, [%r8+48];
	ld.shared.f32 	%f352, [%r84+768];
	fma.rn.f32 	%f353, %f351, %f352, %f350;
	ld.shared.f32 	%f354, [%r8+52];
	ld.shared.f32 	%f355, [%r84+832];
	fma.rn.f32 	%f356, %f354, %f355, %f353;
	ld.shared.f32 	%f357, [%r8+56];
	ld.shared.f32 	%f358, [%r84+896];
	fma.rn.f32 	%f359, %f357, %f358, %f356;
	ld.shared.f32 	%f360, [%r8+60];
	ld.shared.f32 	%f361, [%r84+960];
	fma.rn.f32 	%f367, %f360, %f361, %f359;
	bar.sync 	0;
$L__BB1_11:
	ld.param.u32 	%r92, [_Z18matrixMultiShared1PfS_S_iii_param_4];
	ld.param.u32 	%r87, [_Z18matrixMultiShared1PfS_S_iii_param_3];
	setp.ge.s32 	%p9, %r5, %r87;
	setp.ge.s32 	%p10, %r3, %r92;
	or.pred  	%p11, %p9, %p10;
	@%p11 bra 	$L__BB1_13;
	ld.param.u32 	%r93, [_Z18matrixMultiShared1PfS_S_iii_param_4];
	ld.param.u64 	%rd53, [_Z18matrixMultiShared1PfS_S_iii_param_2];
	mad.lo.s32 	%r86, %r93, %r5, %r3;
	cvta.to.global.u64 	%rd44, %rd53;
	mul.wide.s32 	%rd45, %r86, 4;
	add.s64 	%rd46, %rd44, %rd45;
	st.global.f32 	[%rd46], %f367;
$L__BB1_13:
	ret;

}
	// .globl	_Z18matrixMultiShared2PfS_S_iii
.visible .entry _Z18matrixMultiShared2PfS_S_iii(
	.param .u64 .ptr .align 1 _Z18matrixMultiShared2PfS_S_iii_param_0,
	.param .u64 .ptr .align 1 _Z18matrixMultiShared2PfS_S_iii_param_1,
	.param .u64 .ptr .align 1 _Z18matrixMultiShared2PfS_S_iii_param_2,
	.param .u32 _Z18matrixMultiShared2PfS_S_iii_param_3,
	.param .u32 _Z18matrixMultiShared2PfS_S_iii_param_4,
	.param .u32 _Z18matrixMultiShared2PfS_S_iii_param_5
)
{
	.reg .pred 	%p<11>;
	.reg .b32 	%r<103>;
	.reg .b32 	%f<368>;
	.reg .b64 	%rd<48>;
	// demoted variable
	.shared .align 4 .b8 _ZZ18matrixMultiShared2PfS_S_iiiE4subA[1024];
	// demoted variable
	.shared .align 4 .b8 _ZZ18matrixMultiShared2PfS_S_iiiE4subB[1024];
	ld.param.u32 	%r33, [_Z18matrixMultiShared2PfS_S_iii_param_5];
	mov.u32 	%r34, %ctaid.x;
	mov.u32 	%r35, %ntid.x;
	mov.u32 	%r1, %tid.x;
	mad.lo.s32 	%r2, %r34, %r35, %r1;
	mov.u32 	%r36, %ctaid.y;
	mov.u32 	%r37, %ntid.y;
	mov.u32 	%r3, %tid.y;
	mad.lo.s32 	%r4, %r36, %r37, %r3;
	shr.s32 	%r38, %r33, 31;
	shr.u32 	%r39, %r38, 28;
	add.s32 	%r40, %r33, %r39;
	shr.s32 	%r5, %r40, 4;
	setp.lt.s32 	%p1, %r33, 16;
	mov.f32 	%f367, 0f00000000;
	@%p1 bra 	$L__BB2_9;
	mad.lo.s32 	%r6, %r33, %r2, %r3;
	shl.b32 	%r42, %r1, 6;
	mov.u32 	%r43, _ZZ18matrixMultiShared2PfS_S_iiiE4subA;
	add.s32 	%r7, %r43, %r42;
	add.s32 	%r44, %r5, -1;
	setp.lt.u32 	%p2, %r44, 3;
	mov.f32 	%f367, 0f00000000;
	mov.b32 	%r102, 0;
	@%p2 bra 	$L__BB2_4;
	ld.param.u32 	%r90, [_Z18matrixMultiShared2PfS_S_iii_param_4];
	and.b32  	%r102, %r5, 134217724;
	neg.s32 	%r100, %r102;
	add.s32 	%r99, %r6, 32;
	add.s32 	%r46, %r1, 48;
	mad.lo.s32 	%r98, %r90, %r46, %r4;
	add.s32 	%r47, %r1, 32;
	mad.lo.s32 	%r97, %r90, %r47, %r4;
	add.s32 	%r48, %r1, 16;
	mad.lo.s32 	%r96, %r90, %r48, %r4;
	mad.lo.s32 	%r95, %r1, %r90, %r4;
	mov.f32 	%f367, 0f00000000;
$L__BB2_3:
	.pragma "nounroll";
	ld.param.u32 	%r91, [_Z18matrixMultiShared2PfS_S_iii_param_4];
	ld.param.u64 	%rd44, [_Z18matrixMultiShared2PfS_S_iii_param_1];
	ld.param.u64 	%rd41, [_Z18matrixMultiShared2PfS_S_iii_param_0];
	add.s32 	%r49, %r99, -32;
	cvta.to.global.u64 	%rd4, %rd41;
	mul.wide.u32 	%rd5, %r49, 4;
	add.s64 	%rd6, %rd4, %rd5;
	ld.global.f32 	%f14, [%rd6];
	shl.b32 	%r51, %r3, 2;
	add.s32 	%r52, %r7, %r51;
	st.shared.f32 	[%r52], %f14;
	cvta.to.global.u64 	%rd7, %rd44;
	mul.wide.u32 	%rd8, %r95, 4;
	add.s64 	%rd9, %rd7, %rd8;
	ld.global.f32 	%f15, [%rd9];
	mov.u32 	%r54, _ZZ18matrixMultiShared2PfS_S_iiiE4subB;
	add.s32 	%r55, %r54, %r51;
	add.s32 	%r56, %r55, %r42;
	st.shared.f32 	[%r56], %f15;
	bar.sync 	0;
	ld.shared.f32 	%f16, [%r7];
	ld.shared.f32 	%f17, [%r55];
	fma.rn.f32 	%f18, %f16, %f17, %f367;
	ld.shared.f32 	%f19, [%r7+4];
	ld.shared.f32 	%f20, [%r55+64];
	fma.rn.f32 	%f21, %f19, %f20, %f18;
	ld.shared.f32 	%f22, [%r7+8];
	ld.shared.f32 	%f23, [%r55+128];
	fma.rn.f32 	%f24, %f22, %f23, %f21;
	ld.shared.f32 	%f25, [%r7+12];
	ld.shared.f32 	%f26, [%r55+192];
	fma.rn.f32 	%f27, %f25, %f26, %f24;
	ld.shared.f32 	%f28, [%r7+16];
	ld.shared.f32 	%f29, [%r55+256];
	fma.rn.f32 	%f30, %f28, %f29, %f27;
	ld.shared.f32 	%f31, [%r7+20];
	ld.shared.f32 	%f32, [%r55+320];
	fma.rn.f32 	%f33, %f31, %f32, %f30;
	ld.shared.f32 	%f34, [%r7+24];
	ld.shared.f32 	%f35, [%r55+384];
	fma.rn.f32 	%f36, %f34, %f35, %f33;
	ld.shared.f32 	%f37, [%r7+28];
	ld.shared.f32 	%f38, [%r55+448];
	fma.rn.f32 	%f39, %f37, %f38, %f36;
	ld.shared.f32 	%f40, [%r7+32];
	ld.shared.f32 	%f41, [%r55+512];
	fma.rn.f32 	%f42, %f40, %f41, %f39;
	ld.shared.f32 	%f43, [%r7+36];
	ld.shared.f32 	%f44, [%r55+576];
	fma.rn.f32 	%f45, %f43, %f44, %f42;
	ld.shared.f32 	%f46, [%r7+40];
	ld.shared.f32 	%f47, [%r55+640];
	fma.rn.f32 	%f48, %f46, %f47, %f45;
	ld.shared.f32 	%f49, [%r7+44];
	ld.shared.f32 	%f50, [%r55+704];
	fma.rn.f32 	%f51, %f49, %f50, %f48;
	ld.shared.f32 	%f52, [%r7+48];
	ld.shared.f32 	%f53, [%r55+768];
	fma.rn.f32 	%f54, %f52, %f53, %f51;
	ld.shared.f32 	%f55, [%r7+52];
	ld.shared.f32 	%f56, [%r55+832];
	fma.rn.f32 	%f57, %f55, %f56, %f54;
	ld.shared.f32 	%f58, [%r7+56];
	ld.shared.f32 	%f59, [%r55+896];
	fma.rn.f32 	%f60, %f58, %f59, %f57;
	ld.shared.f32 	%f61, [%r7+60];
	ld.shared.f32 	%f62, [%r55+960];
	fma.rn.f32 	%f63, %f61, %f62, %f60;
	bar.sync 	0;
	add.s32 	%r57, %r99, -16;
	mul.wide.u32 	%rd10, %r57, 4;
	add.s64 	%rd11, %rd4, %rd10;
	ld.global.f32 	%f64, [%rd11];
	st.shared.f32 	[%r52], %f64;
	mul.wide.u32 	%rd12, %r96, 4;
	add.s64 	%rd13, %rd7, %rd12;
	ld.global.f32 	%f65, [%rd13];
	st.shared.f32 	[%r56], %f65;
	bar.sync 	0;
	ld.shared.f32 	%f66, [%r7];
	ld.shared.f32 	%f67, [%r55];
	fma.rn.f32 	%f68, %f66, %f67, %f63;
	ld.shared.f32 	%f69, [%r7+4];
	ld.shared.f32 	%f70, [%r55+64];
	fma.rn.f32 	%f71, %f69, %f70, %f68;
	ld.shared.f32 	%f72, [%r7+8];
	ld.shared.f32 	%f73, [%r55+128];
	fma.rn.f32 	%f74, %f72, %f73, %f71;
	ld.shared.f32 	%f75, [%r7+12];
	ld.shared.f32 	%f76, [%r55+192];
	fma.rn.f32 	%f77, %f75, %f76, %f74;
	ld.shared.f32 	%f78, [%r7+16];
	ld.shared.f32 	%f79, [%r55+256];
	fma.rn.f32 	%f80, %f78, %f79, %f77;
	ld.shared.f32 	%f81, [%r7+20];
	ld.shared.f32 	%f82, [%r55+320];
	fma.rn.f32 	%f83, %f81, %f82, %f80;
	ld.shared.f32 	%f84, [%r7+24];
	ld.shared.f32 	%f85, [%r55+384];
	fma.rn.f32 	%f86, %f84, %f85, %f83;
	ld.shared.f32 	%f87, [%r7+28];
	ld.shared.f32 	%f88, [%r55+448];
	fma.rn.f32 	%f89, %f87, %f88, %f86;
	ld.shared.f32 	%f90, [%r7+32];
	ld.shared.f32 	%f91, [%r55+512];
	fma.rn.f32 	%f92, %f90, %f91, %f89;
	ld.shared.f32 	%f93, [%r7+36];
	ld.shared.f32 	%f94, [%r55+576];
	fma.rn.f32 	%f95, %f93, %f94, %f92;
	ld.shared.f32 	%f96, [%r7+40];
	ld.shared.f32 	%f97, [%r55+640];
	fma.rn.f32 	%f98, %f96, %f97, %f95;
	ld.shared.f32 	%f99, [%r7+44];
	ld.shared.f32 	%f100, [%r55+704];
	fma.rn.f32 	%f101, %f99, %f100, %f98;
	ld.shared.f32 	%f102, [%r7+48];
	ld.shared.f32 	%f103, [%r55+768];
	fma.rn.f32 	%f104, %f102, %f103, %f101;
	ld.shared.f32 	%f105, [%r7+52];
	ld.shared.f32 	%f106, [%r55+832];
	fma.rn.f32 	%f107, %f105, %f106, %f104;
	ld.shared.f32 	%f108, [%r7+56];
	ld.shared.f32 	%f109, [%r55+896];
	fma.rn.f32 	%f110, %f108, %f109, %f107;
	ld.shared.f32 	%f111, [%r7+60];
	ld.shared.f32 	%f112, [%r55+960];
	fma.rn.f32 	%f113, %f111, %f112, %f110;
	bar.sync 	0;
	add.s32 	%r58, %r99, 16;
	mul.wide.u32 	%rd14, %r99, 4;
	add.s64 	%rd15, %rd4, %rd14;
	ld.global.f32 	%f114, [%rd15];
	st.shared.f32 	[%r52], %f114;
	mul.wide.u32 	%rd16, %r97, 4;
	add.s64 	%rd17, %rd7, %rd16;
	ld.global.f32 	%f115, [%rd17];
	st.shared.f32 	[%r56], %f115;
	bar.sync 	0;
	ld.shared.f32 	%f116, [%r7];
	ld.shared.f32 	%f117, [%r55];
	fma.rn.f32 	%f118, %f116, %f117, %f113;
	ld.shared.f32 	%f119, [%r7+4];
	ld.shared.f32 	%f120, [%r55+64];
	fma.rn.f32 	%f121, %f119, %f120, %f118;
	ld.shared.f32 	%f122, [%r7+8];
	ld.shared.f32 	%f123, [%r55+128];
	fma.rn.f32 	%f124, %f122, %f123, %f121;
	ld.shared.f32 	%f125, [%r7+12];
	ld.shared.f32 	%f126, [%r55+192];
	fma.rn.f32 	%f127, %f125, %f126, %f124;
	ld.shared.f32 	%f128, [%r7+16];
	ld.shared.f32 	%f129, [%r55+256];
	fma.rn.f32 	%f130, %f128, %f129, %f127;
	ld.shared.f32 	%f131, [%r7+20];
	ld.shared.f32 	%f132, [%r55+320];
	fma.rn.f32 	%f133, %f131, %f132, %f130;
	ld.shared.f32 	%f134, [%r7+24];
	ld.shared.f32 	%f135, [%r55+384];
	fma.rn.f32 	%f136, %f134, %f135, %f133;
	ld.shared.f32 	%f137, [%r7+28];
	ld.shared.f32 	%f138, [%r55+448];
	fma.rn.f32 	%f139, %f137, %f138, %f136;
	ld.shared.f32 	%f140, [%r7+32];
	ld.shared.f32 	%f141, [%r55+512];
	fma.rn.f32 	%f142, %f140, %f141, %f139;
	ld.shared.f32 	%f143, [%r7+36];
	ld.shared.f32 	%f144, [%r55+576];
	fma.rn.f32 	%f145, %f143, %f144, %f142;
	ld.shared.f32 	%f146, [%r7+40];
	ld.shared.f32 	%f147, [%r55+640];
	fma.rn.f32 	%f148, %f146, %f147, %f145;
	ld.shared.f32 	%f149, [%r7+44];
	ld.shared.f32 	%f150, [%r55+704];
	fma.rn.f32 	%f151, %f149, %f150, %f148;
	ld.shared.f32 	%f152, [%r7+48];
	ld.shared.f32 	%f153, [%r55+768];
	fma.rn.f32 	%f154, %f152, %f153, %f151;
	ld.shared.f32 	%f155, [%r7+52];
	ld.shared.f32 	%f156, [%r55+832];
	fma.rn.f32 	%f157, %f155, %f156, %f154;
	ld.shared.f32 	%f158, [%r7+56];
	ld.shared.f32 	%f159, [%r55+896];
	fma.rn.f32 	%f160, %f158, %f159, %f157;
	ld.shared.f32 	%f161, [%r7+60];
	ld.shared.f32 	%f162, [%r55+960];
	fma.rn.f32 	%f163, %f161, %f162, %f160;
	bar.sync 	0;
	mul.wide.u32 	%rd18, %r58, 4;
	add.s64 	%rd19, %rd4, %rd18;
	ld.global.f32 	%f164, [%rd19];
	st.shared.f32 	[%r52], %f164;
	mul.wide.u32 	%rd20, %r98, 4;
	add.s64 	%rd21, %rd7, %rd20;
	ld.global.f32 	%f165, [%rd21];
	st.shared.f32 	[%r56], %f165;
	bar.sync 	0;
	ld.shared.f32 	%f166, [%r7];
	ld.shared.f32 	%f167, [%r55];
	fma.rn.f32 	%f168, %f166, %f167, %f163;
	ld.shared.f32 	%f169, [%r7+4];
	ld.shared.f32 	%f170, [%r55+64];
	fma.rn.f32 	%f171, %f169, %f170, %f168;
	ld.shared.f32 	%f172, [%r7+8];
	ld.shared.f32 	%f173, [%r55+128];
	fma.rn.f32 	%f174, %f172, %f173, %f171;
	ld.shared.f32 	%f175, [%r7+12];
	ld.shared.f32 	%f176, [%r55+192];
	fma.rn.f32 	%f177, %f175, %f176, %f174;
	ld.shared.f32 	%f178, [%r7+16];
	ld.shared.f32 	%f179, [%r55+256];
	fma.rn.f32 	%f180, %f178, %f179, %f177;
	ld.shared.f32 	%f181, [%r7+20];
	ld.shared.f32 	%f182, [%r55+320];
	fma.rn.f32 	%f183, %f181, %f182, %f180;
	ld.shared.f32 	%f184, [%r7+24];
	ld.shared.f32 	%f185, [%r55+384];
	fma.rn.f32 	%f186, %f184, %f185, %f183;
	ld.shared.f32 	%f187, [%r7+28];
	ld.shared.f32 	%f188, [%r55+448];
	fma.rn.f32 	%f189, %f187, %f188, %f186;
	ld.shared.f32 	%f190, [%r7+32];
	ld.shared.f32 	%f191, [%r55+512];
	fma.rn.f32 	%f192, %f190, %f191, %f189;
	ld.shared.f32 	%f193, [%r7+36];
	ld.shared.f32 	%f194, [%r55+576];
	fma.rn.f32 	%f195, %f193, %f194, %f192;
	ld.shared.f32 	%f196, [%r7+40];
	ld.shared.f32 	%f197, [%r55+640];
	fma.rn.f32 	%f198, %f196, %f197, %f195;
	ld.shared.f32 	%f199, [%r7+44];
	ld.shared.f32 	%f200, [%r55+704];
	fma.rn.f32 	%f201, %f199, %f200, %f198;
	ld.shared.f32 	%f202, [%r7+48];
	ld.shared.f32 	%f203, [%r55+768];
	fma.rn.f32 	%f204, %f202, %f203, %f201;
	ld.shared.f32 	%f205, [%r7+52];
	ld.shared.f32 	%f206, [%r55+832];
	fma.rn.f32 	%f207, %f205, %f206, %f204;
	ld.shared.f32 	%f208, [%r7+56];
	ld.shared.f32 	%f209, [%r55+896];
	fma.rn.f32 	%f210, %f208, %f209, %f207;
	ld.shared.f32 	%f211, [%r7+60];
	ld.shared.f32 	%f212, [%r55+960];
	fma.rn.f32 	%f367, %f211, %f212, %f210;
	bar.sync 	0;
	add.s32 	%r100, %r100, 4;
	add.s32 	%r99, %r99, 64;
	shl.b32 	%r59, %r91, 6;
	add.s32 	%r98, %r98, %r59;
	add.s32 	%r97, %r97, %r59;
	add.s32 	%r96, %r96, %r59;
	add.s32 	%r95, %r95, %r59;
	setp.ne.s32 	%p3, %r100, 0;
	@%p3 bra 	$L__BB2_3;
$L__BB2_4:
	and.b32  	%r28, %r5, 3;
	setp.eq.s32 	%p4, %r28, 0;
	@%p4 bra 	$L__BB2_9;
	setp.eq.s32 	%p5, %r28, 1;
	@%p5 bra 	$L__BB2_7;
	ld.param.u32 	%r92, [_Z18matrixMultiShared2PfS_S_iii_param_4];
	ld.param.u64 	%rd45, [_Z18matrixMultiShared2PfS_S_iii_param_1];
	ld.param.u64 	%rd42, [_Z18matrixMultiShared2PfS_S_iii_param_0];
	shl.b32 	%r60, %r102, 4;
	add.s32 	%r63, %r6, %r60;
	cvta.to.global.u64 	%rd22, %rd42;
	mul.wide.u32 	%rd23, %r63, 4;
	add.s64 	%rd24, %rd22, %rd23;
	ld.global.f32 	%f214, [%rd24];
	shl.b32 	%r64, %r3, 2;
	add.s32 	%r65, %r7, %r64;
	st.shared.f32 	[%r65], %f214;
	add.s32 	%r66, %r60, %r1;
	mad.lo.s32 	%r67, %r66, %r92, %r4;
	cvta.to.global.u64 	%rd25, %rd45;
	mul.wide.u32 	%rd26, %r67, 4;
	add.s64 	%rd27, %rd25, %rd26;
	ld.global.f32 	%f215, [%rd27];
	mov.u32 	%r69, _ZZ18matrixMultiShared2PfS_S_iiiE4subB;
	add.s32 	%r70, %r69, %r64;
	add.s32 	%r71, %r70, %r42;
	st.shared.f32 	[%r71], %f215;
	bar.sync 	0;
	ld.shared.f32 	%f216, [%r7];
	ld.shared.f32 	%f217, [%r70];
	fma.rn.f32 	%f218, %f216, %f217, %f367;
	ld.shared.f32 	%f219, [%r7+4];
	ld.shared.f32 	%f220, [%r70+64];
	fma.rn.f32 	%f221, %f219, %f220, %f218;
	ld.shared.f32 	%f222, [%r7+8];
	ld.shared.f32 	%f223, [%r70+128];
	fma.rn.f32 	%f224, %f222, %f223, %f221;
	ld.shared.f32 	%f225, [%r7+12];
	ld.shared.f32 	%f226, [%r70+192];
	fma.rn.f32 	%f227, %f225, %f226, %f224;
	ld.shared.f32 	%f228, [%r7+16];
	ld.shared.f32 	%f229, [%r70+256];
	fma.rn.f32 	%f230, %f228, %f229, %f227;
	ld.shared.f32 	%f231, [%r7+20];
	ld.shared.f32 	%f232, [%r70+320];
	fma.rn.f32 	%f233, %f231, %f232, %f230;
	ld.shared.f32 	%f234, [%r7+24];
	ld.shared.f32 	%f235, [%r70+384];
	fma.rn.f32 	%f236, %f234, %f235, %f233;
	ld.shared.f32 	%f237, [%r7+28];
	ld.shared.f32 	%f238, [%r70+448];
	fma.rn.f32 	%f239, %f237, %f238, %f236;
	ld.shared.f32 	%f240, [%r7+32];
	ld.shared.f32 	%f241, [%r70+512];
	fma.rn.f32 	%f242, %f240, %f241, %f239;
	ld.shared.f32 	%f243, [%r7+36];
	ld.shared.f32 	%f244, [%r70+576];
	fma.rn.f32 	%f245, %f243, %f244, %f242;
	ld.shared.f32 	%f246, [%r7+40];
	ld.shared.f32 	%f247, [%r70+640];
	fma.rn.f32 	%f248, %f246, %f247, %f245;
	ld.shared.f32 	%f249, [%r7+44];
	ld.shared.f32 	%f250, [%r70+704];
	fma.rn.f32 	%f251, %f249, %f250, %f248;
	ld.shared.f32 	%f252, [%r7+48];
	ld.shared.f32 	%f253, [%r70+768];
	fma.rn.f32 	%f254, %f252, %f253, %f251;
	ld.shared.f32 	%f255, [%r7+52];
	ld.shared.f32 	%f256, [%r70+832];
	fma.rn.f32 	%f257, %f255, %f256, %f254;
	ld.shared.f32 	%f258, [%r7+56];
	ld.shared.f32 	%f259, [%r70+896];
	fma.rn.f32 	%f260, %f258, %f259, %f257;
	ld.shared.f32 	%f261, [%r7+60];
	ld.shared.f32 	%f262, [%r70+960];
	fma.rn.f32 	%f263, %f261, %f262, %f260;
	bar.sync 	0;
	add.s32 	%r72, %r63, 16;
	mul.wide.u32 	%rd28, %r72, 4;
	add.s64 	%rd29, %rd22, %rd28;
	ld.global.f32 	%f264, [%rd29];
	st.shared.f32 	[%r65], %f264;
	add.s32 	%r73, %r66, 16;
	mad.lo.s32 	%r74, %r73, %r92, %r4;
	mul.wide.u32 	%rd30, %r74, 4;
	add.s64 	%rd31, %rd25, %rd30;
	ld.global.f32 	%f265, [%rd31];
	st.shared.f32 	[%r71], %f265;
	bar.sync 	0;
	ld.shared.f32 	%f266, [%r7];
	ld.shared.f32 	%f267, [%r70];
	fma.rn.f32 	%f268, %f266, %f267, %f263;
	ld.shared.f32 	%f269, [%r7+4];
	ld.shared.f32 	%f270, [%r70+64];
	fma.rn.f32 	%f271, %f269, %f270, %f268;
	ld.shared.f32 	%f272, [%r7+8];
	ld.shared.f32 	%f273, [%r70+128];
	fma.rn.f32 	%f274, %f272, %f273, %f271;
	ld.shared.f32 	%f275, [%r7+12];
	ld.shared.f32 	%f276, [%r70+192];
	fma.rn.f32 	%f277, %f275, %f276, %f274;
	ld.shared.f32 	%f278, [%r7+16];
	ld.shared.f32 	%f279, [%r70+256];
	fma.rn.f32 	%f280, %f278, %f279, %f277;
	ld.shared.f32 	%f281, [%r7+20];
	ld.shared.f32 	%f282, [%r70+320];
	fma.rn.f32 	%f283, %f281, %f282, %f280;
	ld.shared.f32 	%f284, [%r7+24];
	ld.shared.f32 	%f285, [%r70+384];
	fma.rn.f32 	%f286, %f284, %f285, %f283;
	ld.shared.f32 	%f287, [%r7+28];
	ld.shared.f32 	%f288, [%r70+448];
	fma.rn.f32 	%f289, %f287, %f288, %f286;
	ld.shared.f32 	%f290, [%r7+32];
	ld.shared.f32 	%f291, [%r70+512];
	fma.rn.f32 	%f292, %f290, %f291, %f289;
	ld.shared.f32 	%f293, [%r7+36];
	ld.shared.f32 	%f294, [%r70+576];
	fma.rn.f32 	%f295, %f293, %f294, %f292;
	ld.shared.f32 	%f296, [%r7+40];
	ld.shared.f32 	%f297, [%r70+640];
	fma.rn.f32 	%f298, %f296, %f297, %f295;
	ld.shared.f32 	%f299, [%r7+44];
	ld.shared.f32 	%f300, [%r70+704];
	fma.rn.f32 	%f301, %f299, %f300, %f298;
	ld.shared.f32 	%f302, [%r7+48];
	ld.shared.f32 	%f303, [%r70+768];
	fma.rn.f32 	%f304, %f302, %f303, %f301;
	ld.shared.f32 	%f305, [%r7+52];
	ld.shared.f32 	%f306, [%r70+832];
	fma.rn.f32 	%f307, %f305, %f306, %f304;
	ld.shared.f32 	%f308, [%r7+56];
	ld.shared.f32 	%f309, [%r70+896];
	fma.rn.f32 	%f310, %f308, %f309, %f307;
	ld.shared.f32 	%f311, [%r7+60];
	ld.shared.f32 	%f312, [%r70+960];
	fma.rn.f32 	%f367, %f311, %f312, %f310;
	bar.sync 	0;
	add.s32 	%r102, %r102, 2;
$L__BB2_7:
	and.b32  	%r75, %r5, 1;
	setp.eq.b32 	%p6, %r75, 1;
	not.pred 	%p7, %p6;
	@%p7 bra 	$L__BB2_9;
	ld.param.u32 	%r93, [_Z18matrixMultiShared2PfS_S_iii_param_4];
	ld.param.u64 	%rd46, [_Z18matrixMultiShared2PfS_S_iii_param_1];
	ld.param.u64 	%rd43, [_Z18matrixMultiShared2PfS_S_iii_param_0];
	shl.b32 	%r76, %r102, 4;
	add.s32 	%r79, %r6, %r76;
	cvta.to.global.u64 	%rd32, %rd43;
	mul.wide.u32 	%rd33, %r79, 4;
	add.s64 	%rd34, %rd32, %rd33;
	ld.global.f32 	%f313, [%rd34];
	shl.b32 	%r80, %r3, 2;
	add.s32 	%r81, %r7, %r80;
	st.shared.f32 	[%r81], %f313;
	add.s32 	%r82, %r76, %r1;
	mad.lo.s32 	%r83, %r82, %r93, %r4;
	cvta.to.global.u64 	%rd35, %rd46;
	mul.wide.u32 	%rd36, %r83, 4;
	add.s64 	%rd37, %rd35, %rd36;
	ld.global.f32 	%f314, [%rd37];
	shl.b32 	%r84, %r1, 6;
	mov.u32 	%r85, _ZZ18matrixMultiShared2PfS_S_iiiE4subB;
	add.s32 	%r86, %r85, %r80;
	add.s32 	%r87, %r86, %r84;
	st.shared.f32 	[%r87], %f314;
	bar.sync 	0;
	ld.shared.f32 	%f315, [%r7];
	ld.shared.f32 	%f316, [%r86];
	fma.rn.f32 	%f317, %f315, %f316, %f367;
	ld.shared.f32 	%f318, [%r7+4];
	ld.shared.f32 	%f319, [%r86+64];
	fma.rn.f32 	%f320, %f318, %f319, %f317;
	ld.shared.f32 	%f321, [%r7+8];
	ld.shared.f32 	%f322, [%r86+128];
	fma.rn.f32 	%f323, %f321, %f322, %f320;
	ld.shared.f32 	%f324, [%r7+12];
	ld.shared.f32 	%f325, [%r86+192];
	fma.rn.f32 	%f326, %f324, %f325, %f323;
	ld.shared.f32 	%f327, [%r7+16];
	ld.shared.f32 	%f328, [%r86+256];
	fma.rn.f32 	%f329, %f327, %f328, %f326;
	ld.shared.f32 	%f330, [%r7+20];
	ld.shared.f32 	%f331, [%r86+320];
	fma.rn.f32 	%f332, %f330, %f331, %f329;
	ld.shared.f32 	%f333, [%r7+24];
	ld.shared.f32 	%f334, [%r86+384];
	fma.rn.f32 	%f335, %f333, %f334, %f332;
	ld.shared.f32 	%f336, [%r7+28];
	ld.shared.f32 	%f337, [%r86+448];
	fma.rn.f32 	%f338, %f336, %f337, %f335;
	ld.shared.f32 	%f339, [%r7+32];
	ld.shared.f32 	%f340, [%r86+512];
	fma.rn.f32 	%f341, %f339, %f340, %f338;
	ld.shared.f32 	%f342, [%r7+36];
	ld.shared.f32 	%f343, [%r86+576];
	fma.rn.f32 	%f344, %f342, %f343, %f341;
	ld.shared.f32 	%f345, [%r7+40];
	ld.shared.f32 	%f346, [%r86+640];
	fma.rn.f32 	%f347, %f345, %f346, %f344;
	ld.shared.f32 	%f348, [%r7+44];
	ld.shared.f32 	%f349, [%r86+704];
	fma.rn.f32 	%f350, %f348, %f349, %f347;
	ld.shared.f32 	%f351, [%r7+48];
	ld.shared.f32 	%f352, [%r86+768];
	fma.rn.f32 	%f353, %f351, %f352, %f350;
	ld.shared.f32 	%f354, [%r7+52];
	ld.shared.f32 	%f355, [%r86+832];
	fma.rn.f32 	%f356, %f354, %f355, %f353;
	ld.shared.f32 	%f357, [%r7+56];
	ld.shared.f32 	%f358, [%r86+896];
	fma.rn.f32 	%f359, %f357, %f358, %f356;
	ld.shared.f32 	%f360, [%r7+60];
	ld.shared.f32 	%f361, [%r86+960];
	fma.rn.f32 	%f367, %f360, %f361, %f359;
	bar.sync 	0;
$L__BB2_9:
	ld.param.u32 	%r89, [_Z18matrixMultiShared2PfS_S_iii_param_3];
	setp.ge.s32 	%p8, %r2, %r89;
	setp.ge.s32 	%p9, %r4, %r33;
	or.pred  	%p10, %p8, %p9;
	@%p10 bra 	$L__BB2_11;
	ld.param.u32 	%r94, [_Z18matrixMultiShared2PfS_S_iii_param_4];
	ld.param.u64 	%rd47, [_Z18matrixMultiShared2PfS_S_iii_param_2];
	mad.lo.s32 	%r88, %r94, %r2, %r4;
	cvta.to.global.u64 	%rd38, %rd47;
	mul.wide.s32 	%rd39, %r88, 4;
	add.s64 	%rd40, %rd38, %rd39;
	st.global.f32 	[%rd40], %f367;
$L__BB2_11:
	ret;

}


// ===== COMPILED SASS (sm_100) =====

	.target	sm_100

	.elftype	@"ET_EXEC"


//--------------------- .note.nv.tkinfo           --------------------------
	.section	.note.nv.tkinfo,"",@"SHT_NOTE"
	.sectionflags	@"SHF_NOTE_NV_TKINFO"
	.tkinfo
        /*0018*/ 	.word	0x00000002
        /*0030*/ 	.string	""
        /*0030*/ 	.string	"ptxas"
        /*0030*/ 	.string	"Cuda compilation tools, release 13.0, V13.0.88"
        /*0030*/ 	.string	"Build cuda_13.0.r13.0/compiler.36424714_0"
        /*0030*/ 	.string	"-arch sm_100 -m 64 "



//--------------------- .note.nv.cuinfo           --------------------------
	.section	.note.nv.cuinfo,"",@"SHT_NOTE"
	.sectionflags	@"SHF_NOTE_NV_CUINFO"
        /*0018*/ 	.short	0x0002
        /*001a*/ 	.short	0x0064
        /*001c*/ 	.short	0x0082
	.zero		2


//--------------------- .nv.info                  --------------------------
	.section	.nv.info,"",@"SHT_CUDA_INFO"
	.align	4


	//----- nvinfo : EIATTR_REGCOUNT
	.align		4
        /*0000*/ 	.byte	0x04, 0x2f
        /*0002*/ 	.short	(.L_4 - .L_3)
	.align		4
.L_3:
        /*0004*/ 	.word	index@(_Z19multiMatrixOnDevicePfS_S_iii)
        /*0008*/ 	.word	0x00000020


	//----- nvinfo : EIATTR_FRAME_SIZE
	.align		4
.L_4:
        /*000c*/ 	.byte	0x04, 0x11
        /*000e*/ 	.short	(.L_6 - .L_5)
	.align		4
.L_5:
        /*0010*/ 	.word	index@(_Z19multiMatrixOnDevicePfS_S_iii)
        /*0014*/ 	.word	0x00000000


	//----- nvinfo : EIATTR_REGCOUNT
	.align		4
.L_6:
        /*0018*/ 	.byte	0x04, 0x2f
        /*001a*/ 	.short	(.L_8 - .L_7)
	.align		4
.L_7:
        /*001c*/ 	.word	index@(_Z18matrixMultiShared1PfS_S_iii)
        /*0020*/ 	.word	0x00000028


	//----- nvinfo : EIATTR_FRAME_SIZE
	.align		4
.L_8:
        /*0024*/ 	.byte	0x04, 0x11
        /*0026*/ 	.short	(.L_10 - .L_9)
	.align		4
.L_9:
        /*0028*/ 	.word	index@(_Z18matrixMultiShared1PfS_S_iii)
        /*002c*/ 	.word	0x00000000


	//----- nvinfo : EIATTR_REGCOUNT
	.align		4
.L_10:
        /*0030*/ 	.byte	0x04, 0x2f
        /*0032*/ 	.short	(.L_12 - .L_11)
	.align		4
.L_11:
        /*0034*/ 	.word	index@(_Z18matrixMultiShared2PfS_S_iii)
        /*0038*/ 	.word	0x00000020


	//----- nvinfo : EIATTR_FRAME_SIZE
	.align		4
.L_12:
        /*003c*/ 	.byte	0x04, 0x11
        /*003e*/ 	.short	(.L_14 - .L_13)
	.align		4
.L_13:
        /*0040*/ 	.word	index@(_Z18matrixMultiShared2PfS_S_iii)
        /*0044*/ 	.word	0x00000000


	//----- nvinfo : EIATTR_MIN_STACK_SIZE
	.align		4
.L_14:
        /*0048*/ 	.byte	0x04, 0x12
        /*004a*/ 	.short	(.L_16 - .L_15)
	.align		4
.L_15:
        /*004c*/ 	.word	index@(_Z18matrixMultiShared2PfS_S_iii)
        /*0050*/ 	.word	0x00000000


	//----- nvinfo : EIATTR_MIN_STACK_SIZE
	.align		4
.L_16:
        /*0054*/ 	.byte	0x04, 0x12
        /*0056*/ 	.short	(.L_18 - .L_17)
	.align		4
.L_17:
        /*0058*/ 	.word	index@(_Z18matrixMultiShared1PfS_S_iii)
        /*005c*/ 	.word	0x00000000


	//----- nvinfo : EIATTR_MIN_STACK_SIZE
	.align		4
.L_18:
        /*0060*/ 	.byte	0x04, 0x12
        /*0062*/ 	.short	(.L_20 - .L_19)
	.align		4
.L_19:
        /*0064*/ 	.word	index@(_Z19multiMatrixOnDevicePfS_S_iii)
        /*0068*/ 	.word	0x00000000
.L_20:


//--------------------- .nv.compat                --------------------------
	.section	.nv.compat,"",@"SHT_CUDA_COMPAT_INFO"
	.align	4
        /*0000*/ 	.byte	0x02, 0x09, 0x00, 0x00, 0x02, 0x02, 0x01, 0x00, 0x02, 0x05, 0x05, 0x00, 0x03, 0x07, 0x01, 0x01
        /*0010*/ 	.byte	0x02, 0x03, 0x00, 0x00, 0x02, 0x06, 0x01, 0x00, 0x04, 0x0b, 0x08, 0x00, 0x09, 0x00, 0x00, 0x00
        /*0020*/ 	.byte	0x00, 0x00, 0x00, 0x00


//--------------------- .nv.info._Z18matrixMultiShared2PfS_S_iii --------------------------
	.section	.nv.info._Z18matrixMultiShared2PfS_S_iii,"",@"SHT_CUDA_INFO"
	.sectionflags	@""
	.align	4


	//----- nvinfo : EIATTR_CUDA_API_VERSION
	.align		4
        /*0000*/ 	.byte	0x04, 0x37
        /*0002*/ 	.short	(.L_22 - .L_21)
.L_21:
        /*0004*/ 	.word	0x00000082


	//----- nvinfo : EIATTR_KPARAM_INFO
	.align		4
.L_22:
        /*0008*/ 	.byte	0x04, 0x17
        /*000a*/ 	.short	(.L_24 - .L_23)
.L_23:
        /*000c*/ 	.word	0x00000000
        /*0010*/ 	.short	0x0005
        /*0012*/ 	.short	0x0020
        /*0014*/ 	.byte	0x00, 0xf0, 0x11, 0x00


	//----- nvinfo : EIATTR_KPARAM_INFO
	.align		4
.L_24:
        /*0018*/ 	.byte	0x04, 0x17
        /*001a*/ 	.short	(.L_26 - .L_25)
.L_25:
        /*001c*/ 	.word	0x00000000
        /*0020*/ 	.short	0x0004
        /*0022*/ 	.short	0x001c
        /*0024*/ 	.byte	0x00, 0xf0, 0x11, 0x00


	//----- nvinfo : EIATTR_KPARAM_INFO
	.align		4
.L_26:
        /*0028*/ 	.byte	0x04, 0x17
        /*002a*/ 	.short	(.L_28 - .L_27)
.L_27:
        /*002c*/ 	.word	0x00000000
        /*0030*/ 	.short	0x0003
        /*0032*/ 	.short	0x0018
        /*0034*/ 	.byte	0x00, 0xf0, 0x11, 0x00


	//----- nvinfo : EIATTR_KPARAM_INFO
	.align		4
.L_28:
        /*0038*/ 	.byte	0x04, 0x17
        /*003a*/ 	.short	(.L_30 - .L_29)
.L_29:
        /*003c*/ 	.word	0x00000000
        /*0040*/ 	.short	0x0002
        /*0042*/ 	.short	0x0010
        /*0044*/ 	.byte	0x00, 0xf5, 0x21, 0x00


	//----- nvinfo : EIATTR_KPARAM_INFO
	.align		4
.L_30:
        /*0048*/ 	.byte	0x04, 0x17
        /*004a*/ 	.short	(.L_32 - .L_31)
.L_31:
        /*004c*/ 	.word	0x00000000
        /*0050*/ 	.short	0x0001
        /*0052*/ 	.short	0x0008
        /*0054*/ 	.byte	0x00, 0xf5, 0x21, 0x00


	//----- nvinfo : EIATTR_KPARAM_INFO
	.align		4
.L_32:
        /*0058*/ 	.byte	0x04, 0x17
        /*005a*/ 	.short	(.L_34 - .L_33)
.L_33:
        /*005c*/ 	.word	0x00000000
        /*0060*/ 	.short	0x0000
        /*0062*/ 	.short	0x0000
        /*0064*/ 	.byte	0x00, 0xf5, 0x21, 0x00


	//----- nvinfo : EIATTR_SPARSE_MMA_MASK
	.align		4
.L_34:
        /*0068*/ 	.byte	0x03, 0x50
        /*006a*/ 	.short	0x0000


	//----- nvinfo : EIATTR_MAXREG_COUNT
	.align		4
        /*006c*/ 	.byte	0x03, 0x1b
        /*006e*/ 	.short	0x00ff


	//----- nvinfo : EIATTR_NUM_BARRIERS
	.align		4
        /*0070*/ 	.byte	0x02, 0x4c
        /*0072*/ 	.byte	0x01
	.zero		1


	//----- nvinfo : EIATTR_MERCURY_ISA_VERSION
	.align		4
        /*0074*/ 	.byte	0x03, 0x5f
        /*0076*/ 	.short	0x0101


	//----- nvinfo : EIATTR_VRC_CTA_INIT_COUNT
	.align		4
        /*0078*/ 	.byte	0x02, 0x4a
	.zero		1
	.zero		1


	//----- nvinfo : EIATTR_EXIT_INSTR_OFFSETS
	.align		4
        /*007c*/ 	.byte	0x04, 0x1c
        /*007e*/ 	.short	(.L_36 - .L_35)


	//   ....[0]....
.L_35:
        /*0080*/ 	.word	0x00001930


	//   ....[1]....
        /*0084*/ 	.word	0x00001990


	//----- nvinfo : EIATTR_CBANK_PARAM_SIZE
	.align		4
.L_36:
        /*0088*/ 	.byte	0x03, 0x19
        /*008a*/ 	.short	0x0024


	//----- nvinfo : EIATTR_PARAM_CBANK
	.align		4
        /*008c*/ 	.byte	0x04, 0x0a
        /*008e*/ 	.short	(.L_38 - .L_37)
	.align		4
.L_37:
        /*0090*/ 	.word	index@(.nv.constant0._Z18matrixMultiShared2PfS_S_iii)
        /*0094*/ 	.short	0x0380
        /*0096*/ 	.short	0x0024


	//----- nvinfo : EIATTR_SW_WAR
	.align		4
.L_38:
        /*0098*/ 	.byte	0x04, 0x36
        /*009a*/ 	.short	(.L_40 - .L_39)
.L_39:
        /*009c*/ 	.word	0x00000008
.L_40:


//--------------------- .nv.info._Z18matrixMultiShared1PfS_S_iii --------------------------
	.section	.nv.info._Z18matrixMultiShared1PfS_S_iii,"",@"SHT_CUDA_INFO"
	.sectionflags	@""
	.align	4


	//----- nvinfo : EIATTR_CUDA_API_VERSION
	.align		4
        /*0000*/ 	.byte	0x04, 0x37
        /*0002*/ 	.short	(.L_42 - .L_41)
.L_41:
        /*0004*/ 	.word	0x00000082


	//----- nvinfo : EIATTR_KPARAM_INFO
	.align		4
.L_42:
        /*0008*/ 	.byte	0x04, 0x17
        /*000a*/ 	.short	(.L_44 - .L_43)
.L_43:
        /*000c*/ 	.word	0x00000000
        /*0010*/ 	.short	0x0005
        /*0012*/ 	.short	0x0020
        /*0014*/ 	.byte	0x00, 0xf0, 0x11, 0x00


	//----- nvinfo : EIATTR_KPARAM_INFO
	.align		4
.L_44:
        /*0018*/ 	.byte	0x04, 0x17
        /*001a*/ 	.short	(.L_46 - .L_45)
.L_45:
        /*001c*/ 	.word	0x00000000
        /*0020*/ 	.short	0x0004
        /*0022*/ 	.short	0x001c
        /*0024*/ 	.byte	0x00, 0xf0, 0x11, 0x00


	//----- nvinfo : EIATTR_KPARAM_INFO
	.align		4
.L_46:
        /*0028*/ 	.byte	0x04, 0x17
        /*002a*/ 	.short	(.L_48 - .L_47)
.L_47:
        /*002c*/ 	.word	0x00000000
        /*0030*/ 	.short	0x0003
        /*0032*/ 	.short	0x0018
        /*0034*/ 	.byte	0x00, 0xf0, 0x11, 0x00


	//----- nvinfo : EIATTR_KPARAM_INFO
	.align		4
.L_48:
        /*0038*/ 	.byte	0x04, 0x17
        /*003a*/ 	.short	(.L_50 - .L_49)
.L_49:
        /*003c*/ 	.word	0x00000000
        /*0040*/ 	.short	0x0002
        /*0042*/ 	.short	0x0010
        /*0044*/ 	.byte	0x00, 0xf5, 0x21, 0x00


	//----- nvinfo : EIATTR_KPARAM_INFO
	.align		4
.L_50:
        /*0048*/ 	.byte	0x04, 0x17
        /*004a*/ 	.short	(.L_52 - .L_51)
.L_51:
        /*004c*/ 	.word	0x00000000
        /*0050*/ 	.short	0x0001
        /*0052*/ 	.short	0x0008
        /*0054*/ 	.byte	0x00, 0xf5, 0x21, 0x00


	//----- nvinfo : EIATTR_KPARAM_INFO
	.align		4
.L_52:
        /*0058*/ 	.byte	0x04, 0x17
        /*005a*/ 	.short	(.L_54 - .L_53)
.L_53:
        /*005c*/ 	.word	0x00000000
        /*0060*/ 	.short	0x0000
        /*0062*/ 	.short	0x0000
        /*0064*/ 	.byte	0x00, 0xf5, 0x21, 0x00


	//----- nvinfo : EIATTR_SPARSE_MMA_MASK
	.align		4
.L_54:
        /*0068*/ 	.byte	0x03, 0x50
        /*006a*/ 	.short	0x0000


	//----- nvinfo : EIATTR_MAXREG_COUNT
	.align		4
        /*006c*/ 	.byte	0x03, 0x1b
        /*006e*/ 	.short	0x00ff


	//----- nvinfo : EIATTR_NUM_BARRIERS
	.align		4
        /*0070*/ 	.byte	0x02, 0x4c
        /*0072*/ 	.byte	0x01
	.zero		1


	//----- nvinfo : EIATTR_EXTERNS
	.align		4
        /*0074*/ 	.byte	0x04, 0x0f
        /*0076*/ 	.short	(.L_56 - .L_55)


	//   ....[0]....
	.align		4
.L_55:
        /*0078*/ 	.word	index@(__assertfail)


	//----- nvinfo : EIATTR_MERCURY_ISA_VERSION
	.align		4
.L_56:
        /*007c*/ 	.byte	0x03, 0x5f
        /*007e*/ 	.short	0x0101


	//----- nvinfo : EIATTR_VRC_CTA_INIT_COUNT
	.align		4
        /*0080*/ 	.byte	0x02, 0x4a
	.zero		1
	.zero		1


	//----- nvinfo : EIATTR_SYSCALL_OFFSETS
	.align		4
        /*0084*/ 	.byte	0x04, 0x46
        /*0086*/ 	.short	(.L_58 - .L_57)


	//   ....[0]....
.L_57:
        /*0088*/ 	.word	0x00000130


	//----- nvinfo : EIATTR_EXIT_INSTR_OFFSETS
	.align		4
.L_58:
        /*008c*/ 	.byte	0x04, 0x1c
        /*008e*/ 	.short	(.L_60 - .L_59)


	//   ....[0]....
.L_59:
        /*0090*/ 	.word	0x00001c40


	//   ....[1]....
        /*0094*/ 	.word	0x00001cb0


	//----- nvinfo : EIATTR_CRS_STACK_SIZE
	.align		4
.L_60:
        /*0098*/ 	.byte	0x04, 0x1e
        /*009a*/ 	.short	(.L_62 - .L_61)
.L_61:
        /*009c*/ 	.word	0x00000000


	//----- nvinfo : EIATTR_CBANK_PARAM_SIZE
	.align		4
.L_62:
        /*00a0*/ 	.byte	0x03, 0x19
        /*00a2*/ 	.short	0x0024


	//----- nvinfo : EIATTR_PARAM_CBANK
	.align		4
        /*00a4*/ 	.byte	0x04, 0x0a
        /*00a6*/ 	.short	(.L_64 - .L_63)
	.align		4
.L_63:
        /*00a8*/ 	.word	index@(.nv.constant0._Z18matrixMultiShared1PfS_S_iii)
        /*00ac*/ 	.short	0x0380
        /*00ae*/ 	.short	0x0024


	//----- nvinfo : EIATTR_SW_WAR
	.align		4
.L_64:
        /*00b0*/ 	.byte	0x04, 0x36
        /*00b2*/ 	.short	(.L_66 - .L_65)
.L_65:
        /*00b4*/ 	.word	0x00000008
.L_66:


//--------------------- .nv.info._Z19multiMatrixOnDevicePfS_S_iii --------------------------
	.section	.nv.info._Z19multiMatrixOnDevicePfS_S_iii,"",@"SHT_CUDA_INFO"
	.sectionflags	@""
	.align	4


	//----- nvinfo : EIATTR_CUDA_API_VERSION
	.align		4
        /*0000*/ 	.byte	0x04, 0x37
        /*0002*/ 	.short	(.L_68 - .L_67)
.L_67:
        /*0004*/ 	.word	0x00000082


	//----- nvinfo : EIATTR_KPARAM_INFO
	.align		4
.L_68:
        /*0008*/ 	.byte	0x04, 0x17
        /*000a*/ 	.short	(.L_70 - .L_69)
.L_69:
        /*000c*/ 	.word	0x00000000
        /*0010*/ 	.short	0x0005
        /*0012*/ 	.short	0x0020
        /*0014*/ 	.byte	0x00, 0xf0, 0x11, 0x00


	//----- nvinfo : EIATTR_KPARAM_INFO
	.align		4
.L_70:
        /*0018*/ 	.byte	0x04, 0x17
        /*001a*/ 	.short	(.L_72 - .L_71)
.L_71:
        /*001c*/ 	.word	0x00000000
        /*0020*/ 	.short	0x0004
        /*0022*/ 	.short	0x001c
        /*0024*/ 	.byte	0x00, 0xf0, 0x11, 0x00


	//----- nvinfo : EIATTR_KPARAM_INFO
	.align		4
.L_72:
        /*0028*/ 	.byte	0x04, 0x17
        /*002a*/ 	.short	(.L_74 - .L_73)
.L_73:
        /*002c*/ 	.word	0x00000000
        /*0030*/ 	.short	0x0003
        /*0032*/ 	.short	0x0018
        /*0034*/ 	.byte	0x00, 0xf0, 0x11, 0x00


	//----- nvinfo : EIATTR_KPARAM_INFO
	.align		4
.L_74:
        /*0038*/ 	.byte	0x04, 0x17
        /*003a*/ 	.short	(.L_76 - .L_75)
.L_75:
        /*003c*/ 	.word	0x00000000
        /*0040*/ 	.short	0x0002
        /*0042*/ 	.short	0x0010
        /*0044*/ 	.byte	0x00, 0xf5, 0x21, 0x00


	//----- nvinfo : EIATTR_KPARAM_INFO
	.align		4
.L_76:
        /*0048*/ 	.byte	0x04, 0x17
        /*004a*/ 	.short	(.L_78 - .L_77)
.L_77:
        /*004c*/ 	.word	0x00000000
        /*0050*/ 	.short	0x0001
        /*0052*/ 	.short	0x0008
        /*0054*/ 	.byte	0x00, 0xf5, 0x21, 0x00


	//----- nvinfo : EIATTR_KPARAM_INFO
	.align		4
.L_78:
        /*0058*/ 	.byte	0x04, 0x17
        /*005a*/ 	.short	(.L_80 - .L_79)
.L_79:
        /*005c*/ 	.word	0x00000000
        /*0060*/ 	.short	0x0000
        /*0062*/ 	.short	0x0000
        /*0064*/ 	.byte	0x00, 0xf5, 0x21, 0x00


	//----- nvinfo : EIATTR_SPARSE_MMA_MASK
	.align		4
.L_80:
        /*0068*/ 	.byte	0x03, 0x50
        /*006a*/ 	.short	0x0000


	//----- nvinfo : EIATTR_MAXREG_COUNT
	.align		4
        /*006c*/ 	.byte	0x03, 0x1b
        /*006e*/ 	.short	0x00ff


	//----- nvinfo : EIATTR_MERCURY_ISA_VERSION
	.align		4
        /*0070*/ 	.byte	0x03, 0x5f
        /*0072*/ 	.short	0x0101


	//----- nvinfo : EIATTR_VRC_CTA_INIT_COUNT
	.align		4
        /*0074*/ 	.byte	0x02, 0x4a
	.zero		1
	.zero		1


	//----- nvinfo : EIATTR_EXIT_INSTR_OFFSETS
	.align		4
        /*0078*/ 	.byte	0x04, 0x1c
        /*007a*/ 	.short	(.L_82 - .L_81)


	//   ....[0]....
.L_81:
        /*007c*/ 	.word	0x000000d0


	//   ....[1]....
        /*0080*/ 	.word	0x00000850


	//----- nvinfo : EIATTR_CBANK_PARAM_SIZE
	.align		4
.L_82:
        /*0084*/ 	.byte	0x03, 0x19
        /*0086*/ 	.short	0x0024


	//----- nvinfo : EIATTR_PARAM_CBANK
	.align		4
        /*0088*/ 	.byte	0x04, 0x0a
        /*008a*/ 	.short	(.L_84 - .L_83)
	.align		4
.L_83:
        /*008c*/ 	.word	index@(.nv.constant0._Z19multiMatrixOnDevicePfS_S_iii)
        /*0090*/ 	.short	0x0380
        /*0092*/ 	.short	0x0024


	//----- nvinfo : EIATTR_SW_WAR
	.align		4
.L_84:
        /*0094*/ 	.byte	0x04, 0x36
        /*0096*/ 	.short	(.L_86 - .L_85)
.L_85:
        /*0098*/ 	.word	0x00000008
.L_86:


//--------------------- .nv.callgraph             --------------------------
	.section	.nv.callgraph,"",@"SHT_CUDA_CALLGRAPH"
	.align	4
	.sectionentsize	8
	.align		4
        /*0000*/ 	.word	0x00000000
	.align		4
        /*0004*/ 	.word	0xffffffff
	.align		4
        /*0008*/ 	.word	index@(_Z18matrixMultiShared1PfS_S_iii)
	.align		4
        /*000c*/ 	.word	index@(__assertfail)
	.align		4
        /*0010*/ 	.word	0x00000000
	.align		4
        /*0014*/ 	.word	0xfffffffe
	.align		4
        /*0018*/ 	.word	0x00000000
	.align		4
        /*001c*/ 	.word	0xfffffffd
	.align		4
        /*0020*/ 	.word	0x00000000
	.align		4
        /*0024*/ 	.word	0xfffffffc


//--------------------- .nv.constant4             --------------------------
	.section	.nv.constant4,"a",@progbits
	.align	8
	.align		8
.nv.constant4:
        /*0000*/ 	.dword	__unnamed_1
	.align		8
        /*0008*/ 	.dword	$str
	.align		8
        /*0010*/ 	.dword	$str$1
	.align		8
        /*0018*/ 	.dword	__assertfail


//--------------------- .text._Z18matrixMultiShared2PfS_S_iii --------------------------
	.section	.text._Z18matrixMultiShared2PfS_S_iii,"ax",@progbits
	.align	128
        .global         _Z18matrixMultiShared2PfS_S_iii
        .type           _Z18matrixMultiShared2PfS_S_iii,@function
        .size           _Z18matrixMultiShared2PfS_S_iii,(.L_x_16 - _Z18matrixMultiShared2PfS_S_iii)
        .other          _Z18matrixMultiShared2PfS_S_iii,@"STO_CUDA_ENTRY STV_DEFAULT"
_Z18matrixMultiShared2PfS_S_iii:
.text._Z18matrixMultiShared2PfS_S_iii:
[----:B------:R-:W-:Y:S01]  /*0000*/  LDC R1, c[0x0][0x37c] ;  /* 0x0000df00ff017b82 */ /* 0x000fe20000000800 */
[----:B------:R-:W0:Y:S01]  /*0010*/  S2R R0, SR_TID.X ;  /* 0x0000000000007919 */ /* 0x000e220000002100 */
[----:B------:R-:W1:Y:S06]  /*0020*/  LDCU UR11, c[0x0][0x3a0] ;  /* 0x00007400ff0b77ac */ /* 0x000e6c0008000800 */
[----:B------:R-:W0:Y:S01]  /*0030*/  LDC R3, c[0x0][0x360] ;  /* 0x0000d800ff037b82 */ /* 0x000e220000000800 */
[----:B------:R-:W-:Y:S01]  /*0040*/  HFMA2 R24, -RZ, RZ, 0, 0 ;  /* 0x00000000ff187431 */ /* 0x000fe200000001ff */
[----:B------:R-:W2:Y:S01]  /*0050*/  S2R R2, SR_TID.Y ;  /* 0x0000000000027919 */ /* 0x000ea20000002200 */
[----:B------:R-:W3:Y:S05]  /*0060*/  LDCU.64 UR12, c[0x0][0x358] ;  /* 0x00006b00ff0c77ac */ /* 0x000eea0008000a00 */
[----:B------:R-:W0:Y:S08]  /*0070*/  S2UR UR5, SR_CTAID.X ;  /* 0x00000000000579c3 */ /* 0x000e300000002500 */
[----:B------:R-:W2:Y:S01]  /*0080*/  S2UR UR6, SR_CTAID.Y ;  /* 0x00000000000679c3 */ /* 0x000ea20000002600 */
[----:B-1----:R-:W-:-:S02]  /*0090*/  UISETP.GE.AND UP0, UPT, UR11, 0x10, UPT ;  /* 0x000000100b00788c */ /* 0x002fc4000bf06270 */
[----:B------:R-:W-:-:S04]  /*00a0*/  USHF.R.S32.HI UR4, URZ, 0x1f, UR11 ;  /* 0x0000001fff047899 */ /* 0x000fc8000801140b */
[----:B------:R-:W-:Y:S01]  /*00b0*/  ULEA.HI UR4, UR4, UR11, URZ, 0x4 ;  /* 0x0000000b04047291 */ /* 0x000fe2000f8f20ff */
[----:B------:R-:W2:Y:S01]  /*00c0*/  LDC R17, c[0x0][0x364] ;  /* 0x0000d900ff117b82 */ /* 0x000ea20000000800 */
[----:B0-----:R-:W-:Y:S02]  /*00d0*/  IMAD R18, R3, UR5, R0 ;  /* 0x0000000503127c24 */ /* 0x001fe4000f8e0200 */
[----:B--2---:R-:W-:Y:S01]  /*00e0*/  IMAD R17, R17, UR6, R2 ;  /* 0x0000000611117c24 */ /* 0x004fe2000f8e0202 */
[----:B---3--:R-:W-:Y:S07]  /*00f0*/  BRA.U !UP0, `(.L_x_0) ;  /* 0x0000001908007547 */ /* 0x008fee000b800000 */
[----:B------:R-:W0:Y:S01]  /*0100*/  S2UR UR7, SR_CgaCtaId ;  /* 0x00000000000779c3 */ /* 0x000e220000008800 */
[----:B------:R-:W-:Y:S01]  /*0110*/  USHF.R.S32.HI UR4, URZ, 0x4, UR4 ;  /* 0x00000004ff047899 */ /* 0x000fe20008011404 */
[----:B------:R-:W-:Y:S01]  /*0120*/  IMAD R23, R18, UR11, R2 ;  /* 0x0000000b12177c24 */ /* 0x000fe2000f8e0202 */
[----:B------:R-:W-:Y:S01]  /*0130*/  UMOV UR5, 0x400 ;  /* 0x0000040000057882 */ /* 0x000fe20000000000 */
[----:B------:R-:W-:Y:S01]  /*0140*/  MOV R24, RZ ;  /* 0x000000ff00187202 */ /* 0x000fe20000000f00 */
[----:B------:R-:W-:Y:S01]  /*0150*/  UIADD3 UR8, UPT, UPT, UR4, -0x1, URZ ;  /* 0xffffffff04087890 */ /* 0x000fe2000fffe0ff */
[----:B------:R-:W-:Y:S01]  /*0160*/  MOV R3, RZ ;  /* 0x000000ff00037202 */ /* 0x000fe20000000f00 */
[----:B------:R-:W-:Y:S02]  /*0170*/  ULOP3.LUT UP0, UR10, UR4, 0x3, URZ, 0xc0, !UPT ;  /* 0x00000003040a7892 */ /* 0x000fe4000f80c0ff */
[----:B------:R-:W-:Y:S02]  /*0180*/  UISETP.GE.U32.AND UP1, UPT, UR8, 0x3, UPT ;  /* 0x000000030800788c */ /* 0x000fe4000bf26070 */
[----:B0-----:R-:W-:-:S06]  /*0190*/  ULEA UR6, UR7, UR5, 0x18 ;  /* 0x0000000507067291 */ /* 0x001fcc000f8ec0ff */
[----:B------:R-:W-:Y:S01]  /*01a0*/  LEA R16, R0, UR6, 0x6 ;  /* 0x0000000600107c11 */ /* 0x000fe2000f8e30ff */
[----:B------:R-:W-:Y:S06]  /*01b0*/  BRA.U !UP1, `(.L_x_1) ;  /* 0x0000000d093c7547 */ /* 0x000fec000b800000 */
[----:B------:R-:W0:Y:S01]  /*01c0*/  LDC R12, c[0x0][0x39c] ;  /* 0x0000e700ff0c7b82 */ /* 0x000e220000000800 */
[----:B------:R-:W-:Y:S01]  /*01d0*/  UIADD3 UR6, UPT, UPT, UR5, 0x400, URZ ;  /* 0x0000040005067890 */ /* 0x000fe2000fffe0ff */
[C---:B------:R-:W-:Y:S01]  /*01e0*/  IADD3 R22, PT, PT, R0.reuse, 0x30, RZ ;  /* 0x0000003000167810 */ /* 0x040fe20007ffe0ff */
[----:B------:R-:W-:Y:S01]  /*01f0*/  ULOP3.LUT UR8, UR4, 0x7fffffc, URZ, 0xc0, !UPT ;  /* 0x07fffffc04087892 */ /* 0x000fe2000f8ec0ff */
[C---:B------:R-:W-:Y:S01]  /*0200*/  IADD3 R21, PT, PT, R0.reuse, 0x20, RZ ;  /* 0x0000002000157810 */ /* 0x040fe20007ffe0ff */
[----:B------:R-:W-:Y:S01]  /*0210*/  ULEA UR6, UR7, UR6, 0x18 ;  /* 0x0000000607067291 */ /* 0x000fe2000f8ec0ff */
[----:B------:R-:W-:Y:S01]  /*0220*/  IADD3 R20, PT, PT, R0, 0x10, RZ ;  /* 0x0000001000147810 */ /* 0x000fe20007ffe0ff */
[----:B------:R-:W-:Y:S01]  /*0230*/  UIADD3 UR9, UPT, UPT, -UR8, URZ, URZ ;  /* 0x000000ff08097290 */ /* 0x000fe2000fffe1ff */
[----:B------:R-:W-:Y:S02]  /*0240*/  IADD3 R23, PT, PT, R23, 0x20, RZ ;  /* 0x0000002017177810 */ /* 0x000fe40007ffe0ff */
[----:B------:R-:W-:-:S02]  /*0250*/  MOV R24, RZ ;  /* 0x000000ff00187202 */ /* 0x000fc40000000f00 */
[C---:B------:R-:W-:Y:S02]  /*0260*/  LEA R14, R2.reuse, UR6, 0x2 ;  /* 0x00000006020e7c11 */ /* 0x040fe4000f8e10ff */
[----:B------:R-:W-:Y:S02]  /*0270*/  LEA R15, R2, R16, 0x2 ;  /* 0x00000010020f7211 */ /* 0x000fe400078e10ff */
[----:B------:R-:W-:Y:S02]  /*0280*/  MOV R3, UR8 ;  /* 0x0000000800037c02 */ /* 0x000fe40008000f00 */
[----:B------:R-:W-:Y:S01]  /*0290*/  LEA R13, R0, R14, 0x6 ;  /* 0x0000000e000d7211 */ /* 0x000fe200078e30ff */
[-CC-:B0-----:R-:W-:Y:S02]  /*02a0*/  IMAD R22, R22, R12.reuse, R17.reuse ;  /* 0x0000000c16167224 */ /* 0x181fe400078e0211 */
[-CC-:B------:R-:W-:Y:S02]  /*02b0*/  IMAD R21, R21, R12.reuse, R17.reuse ;  /* 0x0000000c15157224 */ /* 0x180fe400078e0211 */
[----:B------:R-:W-:-:S02]  /*02c0*/  IMAD R20, R20, R12, R17 ;  /* 0x0000000c14147224 */ /* 0x000fc400078e0211 */
[----:B------:R-:W-:-:S07]  /*02d0*/  IMAD R19, R0, R12, R17 ;  /* 0x0000000c00137224 */ /* 0x000fce00078e0211 */
.L_x_2:
[----:B------:R-:W0:Y:S01]  /*02e0*/  LDC.64 R10, c[0x0][0x380] ;  /* 0x0000e000ff0a7b82 */ /* 0x000e220000000a00 */
[----:B------:R-:W-:-:S07]  /*02f0*/  IADD3 R7, PT, PT, R23, -0x20, RZ ;  /* 0xffffffe017077810 */ /* 0x000fce0007ffe0ff */
[----:B------:R-:W1:Y:S01]  /*0300*/  LDC.64 R8, c[0x0][0x388] ;  /* 0x0000e200ff087b82 */ /* 0x000e620000000a00 */
[----:B0-----:R-:W-:-:S05]  /*0310*/  IMAD.WIDE.U32 R6, R7, 0x4, R10 ;  /* 0x0000000407067825 */ /* 0x001fca00078e000a */
[----:B------:R-:W2:Y:S01]  /*0320*/  LDG.E R26, desc[UR12][R6.64] ;  /* 0x0000000c061a7981 */ /* 0x000ea2000c1e1900 */
[----:B-1----:R-:W-:-:S05]  /*0330*/  IMAD.WIDE.U32 R4, R19, 0x4, R8 ;  /* 0x0000000413047825 */ /* 0x002fca00078e0008 */
[----:B------:R-:W3:Y:S04]  /*0340*/  LDG.E R28, desc[UR12][R4.64] ;  /* 0x0000000c041c7981 */ /* 0x000ee8000c1e1900 */
[----:B--2---:R-:W-:Y:S04]  /*0350*/  STS [R15], R26 ;  /* 0x0000001a0f007388 */ /* 0x004fe80000000800 */
[----:B---3--:R-:W-:Y:S01]  /*0360*/  STS [R13], R28 ;  /* 0x0000001c0d007388 */ /* 0x008fe20000000800 */
[----:B------:R-:W-:Y:S06]  /*0370*/  BAR.SYNC.DEFER_BLOCKING 0x0 ;  /* 0x0000000000007b1d */ /* 0x000fec0000010000 */
[----:B------:R-:W-:Y:S04]  /*0380*/  LDS R25, [R14] ;  /* 0x000000000e197984 */ /* 0x000fe80000000800 */
[----:B------:R-:W0:Y:S04]  /*0390*/  LDS.128 R4, [R16] ;  /* 0x0000000010047984 */ /* 0x000e280000000c00 */
[----:B------:R-:W1:Y:S04]  /*03a0*/  LDS R27, [R14+0x40] ;  /* 0x000040000e1b7984 */ /* 0x000e680000000800 */
[----:B------:R-:W-:Y:S01]  /*03b0*/  LDS R29, [R14+0xc0] ;  /* 0x0000c0000e1d7984 */ /* 0x000fe20000000800 */
[----:B0-----:R-:W-:-:S03]  /*03c0*/  FFMA R24, R4, R25, R24 ;  /* 0x0000001904187223 */ /* 0x001fc60000000018 */
[----:B------:R-:W0:Y:S01]  /*03d0*/  LDS R25, [R14+0x80] ;  /* 0x000080000e197984 */ /* 0x000e220000000800 */
[----:B-1----:R-:W-:-:S03]  /*03e0*/  FFMA R27, R27, R5, R24 ;  /* 0x000000051b1b7223 */ /* 0x002fc60000000018 */
[----:B------:R-:W-:Y:S01]  /*03f0*/  LDS R24, [R14+0x100] ;  /* 0x000100000e187984 */ /* 0x000fe20000000800 */
[----:B0-----:R-:W-:-:S03]  /*0400*/  FFMA R6, R25, R6, R27 ;  /* 0x0000000619067223 */ /* 0x001fc6000000001b */
[----:B------:R-:W-:Y:S01]  /*0410*/  LDS R25, [R14+0x140] ;  /* 0x000140000e197984 */ /* 0x000fe20000000800 */
[----:B------:R-:W-:-:S03]  /*0420*/  FFMA R29, R29, R7, R6 ;  /* 0x000000071d1d7223 */ /* 0x000fc60000000006 */
[----:B------:R-:W0:Y:S04]  /*0430*/  LDS.128 R4, [R16+0x10] ;  /* 0x0000100010047984 */ /* 0x000e280000000c00 */
[----:B------:R-:W-:Y:S01]  /*0440*/  LDS R27, [R14+0x1c0] ;  /* 0x0001c0000e1b7984 */ /* 0x000fe20000000800 */
[----:B0-----:R-:W-:-:S03]  /*0450*/  FFMA R4, R4, R24, R29 ;  /* 0x0000001804047223 */ /* 0x001fc6000000001d */
[----:B------:R-:W0:Y:S01]  /*0460*/  LDS R24, [R14+0x180] ;  /* 0x000180000e187984 */ /* 0x000e220000000800 */
[----:B------:R-:W-:-:S03]  /*0470*/  FFMA R5, R25, R5, R4 ;  /* 0x0000000519057223 */ /* 0x000fc60000000004 */
[----:B------:R-:W-:Y:S01]  /*0480*/  LDS R25, [R14+0x240] ;  /* 0x000240000e197984 */ /* 0x000fe20000000800 */
[----:B0-----:R-:W-:-:S03]  /*0490*/  FFMA R6, R24, R6, R5 ;  /* 0x0000000618067223 */ /* 0x001fc60000000005 */
[----:B------:R-:W-:Y:S01]  /*04a0*/  LDS R24, [R14+0x200] ;  /* 0x000200000e187984 */ /* 0x000fe20000000800 */
[----:B------:R-:W-:-:S03]  /*04b0*/  FFMA R27, R27, R7, R6 ;  /* 0x000000071b1b7223 */ /* 0x000fc60000000006 */
[----:B------:R-:W0:Y:S02]  /*04c0*/  LDS.128 R4, [R16+0x20] ;  /* 0x0000200010047984 */ /* 0x000e240000000c00 */
[----:B0-----:R-:W-:Y:S02]  /*04d0*/  FFMA R4, R4, R24, R27 ;  /* 0x0000001804047223 */ /* 0x001fe4000000001b */
[----:B------:R-:W0:Y:S04]  /*04e0*/  LDS R24, [R14+0x280] ;  /* 0x000280000e187984 */ /* 0x000e280000000800 */
[----:B------:R-:W1:Y:S01]  /*04f0*/  LDS R27, [R14+0x2c0] ;  /* 0x0002c0000e1b7984 */ /* 0x000e620000000800 */
[----:B------:R-:W-:-:S03]  /*0500*/  FFMA R5, R25, R5, R4 ;  /* 0x0000000519057223 */ /* 0x000fc60000000004 */
[----:B------:R-:W-:Y:S01]  /*0510*/  LDS R25, [R14+0x340] ;  /* 0x000340000e197984 */ /* 0x000fe20000000800 */
[----:B0-----:R-:W-:-:S03]  /*0520*/  FFMA R6, R24, R6, R5 ;  /* 0x0000000618067223 */ /* 0x001fc60000000005 */
[----:B------:R-:W-:Y:S01]  /*0530*/  LDS R24, [R14+0x300] ;  /* 0x000300000e187984 */ /* 0x000fe20000000800 */
[----:B-1----:R-:W-:-:S03]  /*0540*/  FFMA R27, R27, R7, R6 ;  /* 0x000000071b1b7223 */ /* 0x002fc60000000006 */
[----:B------:R-:W0:Y:S02]  /*0550*/  LDS.128 R4, [R16+0x30] ;  /* 0x0000300010047984 */ /* 0x000e240000000c00 */
[----:B0-----:R-:W-:Y:S02]  /*0560*/  FFMA R4, R4, R24, R27 ;  /* 0x0000001804047223 */ /* 0x001fe4000000001b */
[----:B------:R-:W0:Y:S04]  /*0570*/  LDS R24, [R14+0x380] ;  /* 0x000380000e187984 */ /* 0x000e280000000800 */
[----:B------:R-:W1:Y:S01]  /*0580*/  LDS R27, [R14+0x3c0] ;  /* 0x0003c0000e1b7984 */ /* 0x000e620000000800 */
[----:B------:R-:W-:Y:S01]  /*0590*/  FFMA R5, R25, R5, R4 ;  /* 0x0000000519057223 */ /* 0x000fe20000000004 */
[----:B------:R-:W-:-:S03]  /*05a0*/  IADD3 R25, PT, PT, R23, -0x10, RZ ;  /* 0xfffffff017197810 */ /* 0x000fc60007ffe0ff */
[----:B0-----:R-:W-:Y:S02]  /*05b0*/  FFMA R6, R24, R6, R5 ;  /* 0x0000000618067223 */ /* 0x001fe40000000005 */
[----:B------:R-:W-:Y:S01]  /*05c0*/  IMAD.WIDE.U32 R24, R25, 0x4, R10 ;  /* 0x0000000419187825 */ /* 0x000fe200078e000a */
[----:B------:R-:W-:Y:S03]  /*05d0*/  BAR.SYNC.DEFER_BLOCKING 0x0 ;  /* 0x0000000000007b1d */ /* 0x000fe60000010000 */
[----:B------:R-:W-:-:S03]  /*05e0*/  IMAD.WIDE.U32 R4, R20, 0x4, R8 ;  /* 0x0000000414047825 */ /* 0x000fc600078e0008 */
[----:B------:R-:W2:Y:S04]  /*05f0*/  LDG.E R24, desc[UR12][R24.64] ;  /* 0x0000000c18187981 */ /* 0x000ea8000c1e1900 */
[----:B------:R-:W3:Y:S01]  /*0600*/  LDG.E R26, desc[UR12][R4.64] ;  /* 0x0000000c041a7981 */ /* 0x000ee2000c1e1900 */
[----:B-1----:R-:W-:-:S03]  /*0610*/  FFMA R27, R27, R7, R6 ;  /* 0x000000071b1b7223 */ /* 0x002fc60000000006 */
[----:B--2---:R-:W-:Y:S04]  /*0620*/  STS [R15], R24 ;  /* 0x000000180f007388 */ /* 0x004fe80000000800 */
[----:B---3--:R-:W-:Y:S01]  /*0630*/  STS [R13], R26 ;  /* 0x0000001a0d007388 */ /* 0x008fe20000000800 */
[----:B------:R-:W-:Y:S06]  /*0640*/  BAR.SYNC.DEFER_BLOCKING 0x0 ;  /* 0x0000000000007b1d */ /* 0x000fec0000010000 */
[----:B------:R-:W-:Y:S04]  /*0650*/  LDS R28, [R14] ;  /* 0x000000000e1c7984 */ /* 0x000fe80000000800 */
[----:B------:R-:W0:Y:S04]  /*0660*/  LDS.128 R4, [R16] ;  /* 0x0000000010047984 */ /* 0x000e280000000c00 */
[----:B------:R-:W1:Y:S04]  /*0670*/  LDS R29, [R14+0x40] ;  /* 0x000040000e1d7984 */ /* 0x000e680000000800 */
[----:B------:R-:W-:Y:S04]  /*0680*/  LDS R25, [R14+0xc0] ;  /* 0x0000c0000e197984 */ /* 0x000fe80000000800 */
[----:B------:R-:W-:Y:S01]  /*0690*/  LDS R24, [R14+0x100] ;  /* 0x000100000e187984 */ /* 0x000fe20000000800 */
[----:B0-----:R-:W-:-:S03]  /*06a0*/  FFMA R28, R4, R28, R27 ;  /* 0x0000001c041c7223 */ /* 0x001fc6000000001b */
[----:B------:R-:W0:Y:S01]  /*06b0*/  LDS R27, [R14+0x80] ;  /* 0x000080000e1b7984 */ /* 0x000e220000000800 */
[----:B-1----:R-:W-:-:S04]  /*06c0*/  FFMA R5, R29, R5, R28 ;  /* 0x000000051d057223 */ /* 0x002fc8000000001c */
[----:B0-----:R-:W-:Y:S02]  /*06d0*/  FFMA R6, R27, R6, R5 ;  /* 0x000000061b067223 */ /* 0x001fe40000000005 */
[----:B------:R-:W-:Y:S02]  /*06e0*/  LDS R27, [R14+0x140] ;  /* 0x000140000e1b7984 */ /* 0x000fe40000000800 */
[----:B------:R-:W-:Y:S02]  /*06f0*/  FFMA R25, R25, R7, R6 ;  /* 0x0000000719197223 */ /* 0x000fe40000000006 */
        /* <DEDUP_REMOVED lines=20> */
[----:B------:R-:W0:Y:S02]  /*0840*/  LDS R24, [R14+0x380] ;  /* 0x000380000e187984 */ /* 0x000e240000000800 */
[----:B------:R-:W-:Y:S02]  /*0850*/  FFMA R5, R27, R5, R4 ;  /* 0x000000051b057223 */ /* 0x000fe40000000004 */
[----:B------:R-:W1:Y:S02]  /*0860*/  LDS R27, [R14+0x3c0] ;  /* 0x0003c0000e1b7984 */ /* 0x000e640000000800 */
[----:B0-----:R-:W-:Y:S01]  /*0870*/  FFMA R6, R24, R6, R5 ;  /* 0x0000000618067223 */ /* 0x001fe20000000005 */
        /* <DEDUP_REMOVED lines=34> */
[----:B------:R-:W-:-:S04]  /*0aa0*/  FFMA R5, R27, R5, R4 ;  /* 0x000000051b057223 */ /* 0x000fc80000000004 */
[----:B0-----:R-:W-:Y:S02]  /*0ab0*/  FFMA R6, R24, R6, R5 ;  /* 0x0000000618067223 */ /* 0x001fe40000000005 */
[----:B------:R-:W-:Y:S02]  /*0ac0*/  LDS R24, [R14+0x340] ;  /* 0x000340000e187984 */ /* 0x000fe40000000800 */
[----:B-1----:R-:W-:Y:S02]  /*0ad0*/  FFMA R25, R25, R7, R6 ;  /* 0x0000000719197223 */ /* 0x002fe40000000006 */
[----:B------:R-:W0:Y:S01]  /*0ae0*/  LDS.128 R4, [R16+0x30] ;  /* 0x0000300010047984 */ /* 0x000e220000000c00 */
[----:B------:R-:W-:-:S04]  /*0af0*/  IMAD.WIDE.U32 R8, R22, 0x4, R8 ;  /* 0x0000000416087825 */ /* 0x000fc800078e0008 */
[----:B0-----:R-:W-:Y:S02]  /*0b00*/  FFMA R27, R4, R26, R25 ;  /* 0x0000001a041b7223 */ /* 0x001fe40000000019 */
[----:B------:R-:W-:Y:S02]  /*0b10*/  LDS R4, [R14+0x3c0] ;  /* 0x0003c0000e047984 */ /* 0x000fe40000000800 */
[----:B------:R-:W-:Y:S02]  /*0b20*/  FFMA R24, R24, R5, R27 ;  /* 0x0000000518187223 */ /* 0x000fe4000000001b */
[----:B------:R-:W0:Y:S01]  /*0b30*/  LDS R5, [R14+0x380] ;  /* 0x000380000e057984 */ /* 0x000e220000000800 */
[----:B------:R-:W-:Y:S01]  /*0b40*/  BAR.SYNC.DEFER_BLOCKING 0x0 ;  /* 0x0000000000007b1d */ /* 0x000fe20000010000 */
[----:B------:R-:W-:-:S05]  /*0b50*/  IADD3 R25, PT, PT, R23, 0x10, RZ ;  /* 0x0000001017197810 */ /* 0x000fca0007ffe0ff */
[----:B------:R-:W-:-:S05]  /*0b60*/  IMAD.WIDE.U32 R10, R25, 0x4, R10 ;  /* 0x00000004190a7825 */ /* 0x000fca00078e000a */
[----:B------:R-:W2:Y:S04]  /*0b70*/  LDG.E R28, desc[UR12][R10.64] ;  /* 0x0000000c0a1c7981 */ /* 0x000ea8000c1e1900 */
[----:B------:R-:W3:Y:S01]  /*0b80*/  LDG.E R27, desc[UR12][R8.64] ;  /* 0x0000000c081b7981 */ /* 0x000ee2000c1e1900 */
[----:B0-----:R-:W-:-:S04]  /*0b90*/  FFMA R5, R5, R6, R24 ;  /* 0x0000000605057223 */ /* 0x001fc80000000018 */
[----:B------:R-:W-:Y:S01]  /*0ba0*/  FFMA R5, R4, R7, R5 ;  /* 0x0000000704057223 */ /* 0x000fe20000000005 */
[----:B------:R-:W-:-:S04]  /*0bb0*/  UIADD3 UR9, UPT, UPT, UR9, 0x4, URZ ;  /* 0x0000000409097890 */ /* 0x000fc8000fffe0ff */
[----:B------:R-:W-:Y:S01]  /*0bc0*/  UISETP.NE.AND UP1, UPT, UR9, URZ, UPT ;  /* 0x000000ff0900728c */ /* 0x000fe2000bf25270 */
[----:B------:R-:W-:Y:S02]  /*0bd0*/  IADD3 R23, PT, PT, R23, 0x40, RZ ;  /* 0x0000004017177810 */ /* 0x000fe40007ffe0ff */
[C---:B------:R-:W-:Y:S02]  /*0be0*/  LEA R22, R12.reuse, R22, 0x6 ;  /* 0x000000160c167211 */ /* 0x040fe400078e30ff */
[C---:B------:R-:W-:Y:S02]  /*0bf0*/  LEA R21, R12.reuse, R21, 0x6 ;  /* 0x000000150c157211 */ /* 0x040fe400078e30ff */
[C---:B------:R-:W-:Y:S02]  /*0c00*/  LEA R20, R12.reuse, R20, 0x6 ;  /* 0x000000140c147211 */ /* 0x040fe400078e30ff */
[----:B------:R-:W-:Y:S01]  /*0c10*/  LEA R19, R12, R19, 0x6 ;  /* 0x000000130c137211 */ /* 0x000fe200078e30ff */
[----:B--2---:R-:W-:Y:S04]  /*0c20*/  STS [R15], R28 ;  /* 0x0000001c0f007388 */ /* 0x004fe80000000800 */
[----:B---3--:R-:W-:Y:S01]  /*0c30*/  STS [R13], R27 ;  /* 0x0000001b0d007388 */ /* 0x008fe20000000800 */
[----:B------:R-:W-:Y:S06]  /*0c40*/  BAR.SYNC.DEFER_BLOCKING 0x0 ;  /* 0x0000000000007b1d */ /* 0x000fec0000010000 */
[----:B------:R-:W-:Y:S04]  /*0c50*/  LDS R29, [R14] ;  /* 0x000000000e1d7984 */ /* 0x000fe80000000800 */
[----:B------:R-:W0:Y:S04]  /*0c60*/  LDS.128 R8, [R16] ;  /* 0x0000000010087984 */ /* 0x000e280000000c00 */
[----:B------:R-:W1:Y:S04]  /*0c70*/  LDS R26, [R14+0x40] ;  /* 0x000040000e1a7984 */ /* 0x000e680000000800 */
[----:B------:R-:W2:Y:S04]  /*0c80*/  LDS R25, [R14+0x80] ;  /* 0x000080000e197984 */ /* 0x000ea80000000800 */
[----:B------:R-:W-:Y:S04]  /*0c90*/  LDS R27, [R14+0x100] ;  /* 0x000100000e1b7984 */ /* 0x000fe80000000800 */
[----:B------:R-:W-:Y:S01]  /*0ca0*/  LDS R24, [R14+0x140] ;  /* 0x000140000e187984 */ /* 0x000fe20000000800 */
[----:B0-----:R-:W-:-:S03]  /*0cb0*/  FFMA R5, R8, R29, R5 ;  /* 0x0000001d08057223 */ /* 0x001fc60000000005 */
[----:B------:R-:W0:Y:S01]  /*0cc0*/  LDS R8, [R14+0xc0] ;  /* 0x0000c0000e087984 */ /* 0x000e220000000800 */
[----:B-1----:R-:W-:-:S03]  /*0cd0*/  FFMA R26, R26, R9, R5 ;  /* 0x000000091a1a7223 */ /* 0x002fc60000000005 */
[----:B------:R-:W1:Y:S01]  /*0ce0*/  LDS.128 R4, [R16+0x10] ;  /* 0x0000100010047984 */ /* 0x000e620000000c00 */
[----:B--2---:R-:W-:-:S03]  /*0cf0*/  FFMA R9, R25, R10, R26 ;  /* 0x0000000a19097223 */ /* 0x004fc6000000001a */
[----:B------:R-:W2:Y:S01]  /*0d00*/  LDS R25, [R14+0x180] ;  /* 0x000180000e197984 */ /* 0x000ea20000000800 */
[----:B0-----:R-:W-:-:S04]  /*0d10*/  FFMA R9, R8, R11, R9 ;  /* 0x0000000b08097223 */ /* 0x001fc80000000009 */
[----:B-1----:R-:W-:Y:S02]  /*0d20*/  FFMA R9, R4, R27, R9 ;  /* 0x0000001b04097223 */ /* 0x002fe40000000009 */
[----:B------:R-:W0:Y:S02]  /*0d30*/  LDS R4, [R14+0x1c0] ;  /* 0x0001c0000e047984 */ /* 0x000e240000000800 */
[----:B------:R-:W-:Y:S02]  /*0d40*/  FFMA R26, R24, R5, R9 ;  /* 0x00000005181a7223 */ /* 0x000fe40000000009 */
[----:B------:R-:W-:Y:S04]  /*0d50*/  LDS R27, [R14+0x200] ;  /* 0x000200000e1b7984 */ /* 0x000fe80000000800 */
[----:B------:R-:W1:Y:S04]  /*0d60*/  LDS.128 R8, [R16+0x20] ;  /* 0x0000200010087984 */ /* 0x000e680000000c00 */
[----:B------:R-:W3:Y:S01]  /*0d70*/  LDS R24, [R14+0x240] ;  /* 0x000240000e187984 */ /* 0x000ee20000000800 */
[----:B--2---:R-:W-:-:S03]  /*0d80*/  FFMA R5, R25, R6, R26 ;  /* 0x0000000619057223 */ /* 0x004fc6000000001a */
[----:B------:R-:W2:Y:S01]  /*0d90*/  LDS R25, [R14+0x280] ;  /* 0x000280000e197984 */ /* 0x000ea20000000800 */
[----:B0-----:R-:W-:-:S04]  /*0da0*/  FFMA R5, R4, R7, R5 ;  /* 0x0000000704057223 */ /* 0x001fc80000000005 */
[----:B-1----:R-:W-:Y:S02]  /*0db0*/  FFMA R5, R8, R27, R5 ;  /* 0x0000001b08057223 */ /* 0x002fe40000000005 */
[----:B------:R-:W0:Y:S02]  /*0dc0*/  LDS R8, [R14+0x2c0] ;  /* 0x0002c0000e087984 */ /* 0x000e240000000800 */
[----:B---3--:R-:W-:Y:S02]  /*0dd0*/  FFMA R24, R24, R9, R5 ;  /* 0x0000000918187223 */ /* 0x008fe40000000005 */
[----:B------:R-:W-:Y:S04]  /*0de0*/  LDS R9, [R14+0x300] ;  /* 0x000300000e097984 */ /* 0x000fe80000000800 */
[----:B------:R-:W1:Y:S01]  /*0df0*/  LDS.128 R4, [R16+0x30] ;  /* 0x0000300010047984 */ /* 0x000e620000000c00 */
[----:B--2---:R-:W-:-:S03]  /*0e00*/  FFMA R25, R25, R10, R24 ;  /* 0x0000000a19197223 */ /* 0x004fc60000000018 */
[----:B------:R-:W2:Y:S04]  /*0e10*/  LDS R27, [R14+0x340] ;  /* 0x000340000e1b7984 */ /* 0x000ea80000000800 */
[----:B------:R-:W3:Y:S04]  /*0e20*/  LDS R10, [R14+0x380] ;  /* 0x000380000e0a7984 */ /* 0x000ee80000000800 */
[----:B------:R-:W4:Y:S01]  /*0e30*/  LDS R24, [R14+0x3c0] ;  /* 0x0003c0000e187984 */ /* 0x000f220000000800 */
[----:B0-----:R-:W-:-:S04]  /*0e40*/  FFMA R11, R8, R11, R25 ;  /* 0x0000000b080b7223 */ /* 0x001fc80000000019 */
[----:B-1----:R-:W-:-:S04]  /*0e50*/  FFMA R4, R4, R9, R11 ;  /* 0x0000000904047223 */ /* 0x002fc8000000000b */
[----:B--2---:R-:W-:-:S04]  /*0e60*/  FFMA R5, R27, R5, R4 ;  /* 0x000000051b057223 */ /* 0x004fc80000000004 */
[----:B---3--:R-:W-:-:S04]  /*0e70*/  FFMA R5, R10, R6, R5 ;  /* 0x000000060a057223 */ /* 0x008fc80000000005 */
[----:B----4-:R-:W-:Y:S01]  /*0e80*/  FFMA R24, R24, R7, R5 ;  /* 0x0000000718187223 */ /* 0x010fe20000000005 */
[----:B------:R-:W-:Y:S06]  /*0e90*/  BAR.SYNC.DEFER_BLOCKING 0x0 ;  /* 0x0000000000007b1d */ /* 0x000fec0000010000 */
[----:B------:R-:W-:Y:S05]  /*0ea0*/  BRA.U UP1, `(.L_x_2) ;  /* 0xfffffff5010c7547 */ /* 0x000fea000b83ffff */
.L_x_1:
[----:B------:R-:W-:Y:S05]  /*0eb0*/  BRA.U !UP0, `(.L_x_0) ;  /* 0x0000000908907547 */ /* 0x000fea000b800000 */
[----:B------:R-:W-:Y:S01]  /*0ec0*/  UISETP.NE.AND UP0, UPT, UR10, 0x1, UPT ;  /* 0x000000010a00788c */ /* 0x000fe2000bf05270 */
[----:B------:R-:W-:Y:S01]  /*0ed0*/  IMAD R19, R18, UR11, R2 ;  /* 0x0000000b12137c24 */ /* 0x000fe2000f8e0202 */
[----:B------:R-:W-:-:S04]  /*0ee0*/  ULOP3.LUT UR4, UR4, 0x1, URZ, 0xc0, !UPT ;  /* 0x0000000104047892 */ /* 0x000fc8000f8ec0ff */
[----:B------:R-:W-:-:S03]  /*0ef0*/  UISETP.NE.U32.AND UP1, UPT, UR4, 0x1, UPT ;  /* 0x000000010400788c */ /* 0x000fc6000bf25070 */
[----:B------:R-:W-:Y:S08]  /*0f00*/  BRA.U !UP0, `(.L_x_3) ;  /* 0x00000005089c7547 */ /* 0x000ff0000b800000 */
[----:B------:R-:W0:Y:S01]  /*0f10*/  LDC.64 R14, c[0x0][0x380] ;  /* 0x0000e000ff0e7b82 */ /* 0x000e220000000a00 */
[----:B------:R-:W1:Y:S01]  /*0f20*/  LDCU UR6, c[0x0][0x39c] ;  /* 0x00007380ff0677ac */ /* 0x000e620008000800 */
[C---:B------:R-:W-:Y:S02]  /*0f30*/  LEA R26, R3.reuse, R0, 0x4 ;  /* 0x00000000031a7211 */ /* 0x040fe400078e20ff */
[----:B------:R-:W-:-:S04]  /*0f40*/  LEA R23, R3, R19, 0x4 ;  /* 0x0000001303177211 */ /* 0x000fc800078e20ff */
[----:B------:R-:W2:Y:S01]  /*0f50*/  LDC.64 R12, c[0x0][0x388] ;  /* 0x0000e200ff0c7b82 */ /* 0x000ea20000000a00 */
[----:B-1----:R-:W-:Y:S02]  /*0f60*/  IMAD R5, R26, UR6, R17 ;  /* 0x000000061a057c24 */ /* 0x002fe4000f8e0211 */
[----:B0-----:R-:W-:-:S06]  /*0f70*/  IMAD.WIDE.U32 R6, R23, 0x4, R14 ;  /* 0x0000000417067825 */ /* 0x001fcc00078e000e */
[----:B------:R-:W3:Y:S01]  /*0f80*/  LDG.E R6, desc[UR12][R6.64] ;  /* 0x0000000c06067981 */ /* 0x000ee2000c1e1900 */
[----:B--2---:R-:W-:-:S06]  /*0f90*/  IMAD.WIDE.U32 R4, R5, 0x4, R12 ;  /* 0x0000000405047825 */ /* 0x004fcc00078e000c */
[----:B------:R-:W2:Y:S01]  /*0fa0*/  LDG.E R5, desc[UR12][R4.64] ;  /* 0x0000000c04057981 */ /* 0x000ea2000c1e1900 */
[----:B------:R-:W-:-:S04]  /*0fb0*/  UIADD3 UR4, UPT, UPT, UR5, 0x400, URZ ;  /* 0x0000040005047890 */ /* 0x000fc8000fffe0ff */
[----:B------:R-:W-:Y:S01]  /*0fc0*/  ULEA UR4, UR7, UR4, 0x18 ;  /* 0x0000000407047291 */ /* 0x000fe2000f8ec0ff */
[----:B------:R-:W-:-:S05]  /*0fd0*/  LEA R21, R2, R16, 0x2 ;  /* 0x0000001002157211 */ /* 0x000fca00078e10ff */
[----:B------:R-:W-:-:S04]  /*0fe0*/  LEA R20, R2, UR4, 0x2 ;  /* 0x0000000402147c11 */ /* 0x000fc8000f8e10ff */
[----:B------:R-:W-:Y:S02]  /*0ff0*/  LEA R22, R0, R20, 0x6 ;  /* 0x0000001400167211 */ /* 0x000fe400078e30ff */
[----:B------:R-:W-:Y:S02]  /*1000*/  IADD3 R26, PT, PT, R26, 0x10, RZ ;  /* 0x000000101a1a7810 */ /* 0x000fe40007ffe0ff */
[----:B------:R-:W-:Y:S01]  /*1010*/  IADD3 R23, PT, PT, R23, 0x10, RZ ;  /* 0x0000001017177810 */ /* 0x000fe20007ffe0ff */
[----:B---3--:R-:W-:Y:S04]  /*1020*/  STS [R21], R6 ;  /* 0x0000000615007388 */ /* 0x008fe80000000800 */
[----:B--2---:R-:W-:Y:S01]  /*1030*/  STS [R22], R5 ;  /* 0x0000000516007388 */ /* 0x004fe20000000800 */
[----:B------:R-:W-:Y:S06]  /*1040*/  BAR.SYNC.DEFER_BLOCKING 0x0 ;  /* 0x0000000000007b1d */ /* 0x000fec0000010000 */
[----:B------:R-:W-:Y:S04]  /*1050*/  LDS R25, [R20] ;  /* 0x0000000014197984 */ /* 0x000fe80000000800 */
[----:B------:R-:W0:Y:S04]  /*1060*/  LDS.128 R8, [R16] ;  /* 0x0000000010087984 */ /* 0x000e280000000c00 */
[----:B------:R-:W1:Y:S04]  /*1070*/  LDS R7, [R20+0x40] ;  /* 0x0000400014077984 */ /* 0x000e680000000800 */
[----:B------:R-:W2:Y:S04]  /*1080*/  LDS R4, [R20+0x80] ;  /* 0x0000800014047984 */ /* 0x000ea80000000800 */
[----:B------:R-:W3:Y:S04]  /*1090*/  LDS R27, [R20+0xc0] ;  /* 0x0000c000141b7984 */ /* 0x000ee80000000800 */
[----:B------:R-:W-:Y:S01]  /*10a0*/  LDS R29, [R20+0x140] ;  /* 0x00014000141d7984 */ /* 0x000fe20000000800 */
[----:B0-----:R-:W-:-:S03]  /*10b0*/  FFMA R8, R8, R25, R24 ;  /* 0x0000001908087223 */ /* 0x001fc60000000018 */
[----:B------:R-:W-:Y:S01]  /*10c0*/  LDS R25, [R20+0x180] ;  /* 0x0001800014197984 */ /* 0x000fe20000000800 */
[----:B-1----:R-:W-:-:S03]  /*10d0*/  FFMA R7, R7, R9, R8 ;  /* 0x0000000907077223 */ /* 0x002fc60000000008 */
[----:B------:R-:W-:Y:S01]  /*10e0*/  LDS R9, [R20+0x100] ;  /* 0x0001000014097984 */ /* 0x000fe20000000800 */
[----:B--2---:R-:W-:-:S03]  /*10f0*/  FFMA R10, R4, R10, R7 ;  /* 0x0000000a040a7223 */ /* 0x004fc60000000007 */
[----:B------:R-:W0:Y:S01]  /*1100*/  LDS.128 R4, [R16+0x10] ;  /* 0x0000100010047984 */ /* 0x000e220000000c00 */
[----:B---3--:R-:W-:-:S03]  /*1110*/  FFMA R11, R27, R11, R10 ;  /* 0x0000000b1b0b7223 */ /* 0x008fc6000000000a */
[----:B------:R-:W1:Y:S04]  /*1120*/  LDS R27, [R20+0x1c0] ;  /* 0x0001c000141b7984 */ /* 0x000e680000000800 */
[----:B------:R-:W-:Y:S01]  /*1130*/  LDS R24, [R20+0x3c0] ;  /* 0x0003c00014187984 */ /* 0x000fe20000000800 */
[----:B0-----:R-:W-:-:S03]  /*1140*/  FFMA R4, R4, R9, R11 ;  /* 0x0000000904047223 */ /* 0x001fc6000000000b */
[----:B------:R-:W-:Y:S01]  /*1150*/  LDS.128 R8, [R16+0x20] ;  /* 0x0000200010087984 */ /* 0x000fe20000000c00 */
[----:B------:R-:W-:-:S03]  /*1160*/  FFMA R4, R29, R5, R4 ;  /* 0x000000051d047223 */ /* 0x000fc60000000004 */
[----:B------:R-:W0:Y:S01]  /*1170*/  LDS R5, [R20+0x200] ;  /* 0x0002000014057984 */ /* 0x000e220000000800 */
[----:B------:R-:W-:-:S03]  /*1180*/  FFMA R6, R25, R6, R4 ;  /* 0x0000000619067223 */ /* 0x000fc60000000004 */
[----:B------:R-:W2:Y:S04]  /*1190*/  LDS R4, [R20+0x240] ;  /* 0x0002400014047984 */ /* 0x000ea80000000800 */
[----:B------:R-:W3:Y:S01]  /*11a0*/  LDS R25, [R20+0x280] ;  /* 0x0002800014197984 */ /* 0x000ee20000000800 */
[----:B-1----:R-:W-:-:S03]  /*11b0*/  FFMA R7, R27, R7, R6 ;  /* 0x000000071b077223 */ /* 0x002fc60000000006 */
[----:B------:R-:W-:Y:S01]  /*11c0*/  LDS R27, [R20+0x380] ;  /* 0x00038000141b7984 */ /* 0x000fe20000000800 */
[----:B0-----:R-:W-:Y:S01]  /*11d0*/  FFMA R5, R8, R5, R7 ;  /* 0x0000000508057223 */ /* 0x001fe20000000007 */
[----:B------:R-:W-:Y:S02]  /*11e0*/  IMAD R7, R26, UR6, R17 ;  /* 0x000000061a077c24 */ /* 0x000fe4000f8e0211 */
[----:B------:R-:W-:Y:S01]  /*11f0*/  LDS R26, [R20+0x340] ;  /* 0x00034000141a7984 */ /* 0x000fe20000000800 */
[----:B--2---:R-:W-:Y:S01]  /*1200*/  FFMA R6, R4, R9, R5 ;  /* 0x0000000904067223 */ /* 0x004fe20000000005 */
[----:B------:R-:W-:Y:S02]  /*1210*/  IMAD.WIDE.U32 R4, R23, 0x4, R14 ;  /* 0x0000000417047825 */ /* 0x000fe400078e000e */
[----:B------:R-:W-:Y:S02]  /*1220*/  LDS R23, [R20+0x300] ;  /* 0x0003000014177984 */ /* 0x000fe40000000800 */
[----:B---3--:R-:W-:Y:S01]  /*1230*/  FFMA R25, R25, R10, R6 ;  /* 0x0000000a19197223 */ /* 0x008fe20000000006 */
[----:B------:R-:W-:Y:S01]  /*1240*/  IMAD.WIDE.U32 R8, R7, 0x4, R12 ;  /* 0x0000000407087825 */ /* 0x000fe200078e000c */
[----:B------:R-:W0:Y:S04]  /*1250*/  LDS R10, [R20+0x2c0] ;  /* 0x0002c000140a7984 */ /* 0x000e280000000800 */
[----:B------:R-:W1:Y:S01]  /*1260*/  LDS.128 R12, [R16+0x30] ;  /* 0x00003000100c7984 */ /* 0x000e620000000c00 */
[----:B------:R-:W-:Y:S06]  /*1270*/  BAR.SYNC.DEFER_BLOCKING 0x0 ;  /* 0x0000000000007b1d */ /* 0x000fec0000010000 */
[----:B------:R-:W2:Y:S04]  /*1280*/  LDG.E R4, desc[UR12][R4.64] ;  /* 0x0000000c04047981 */ /* 0x000ea8000c1e1900 */
[----:B------:R-:W3:Y:S01]  /*1290*/  LDG.E R9, desc[UR12][R8.64] ;  /* 0x0000000c08097981 */ /* 0x000ee2000c1e1900 */
[----:B0-----:R-:W-:-:S04]  /*12a0*/  FFMA R11, R10, R11, R25 ;  /* 0x0000000b0a0b7223 */ /* 0x001fc80000000019 */
[----:B-1----:R-:W-:-:S04]  /*12b0*/  FFMA R11, R12, R23, R11 ;  /* 0x000000170c0b7223 */ /* 0x002fc8000000000b */
[----:B------:R-:W-:-:S04]  /*12c0*/  FFMA R10, R26, R13, R11 ;  /* 0x0000000d1a0a7223 */ /* 0x000fc8000000000b */
[----:B------:R-:W-:-:S04]  /*12d0*/  FFMA R27, R27, R14, R10 ;  /* 0x0000000e1b1b7223 */ /* 0x000fc8000000000a */
[----:B------:R-:W-:Y:S01]  /*12e0*/  FFMA R15, R24, R15, R27 ;  /* 0x0000000f180f7223 */ /* 0x000fe2000000001b */
[----:B------:R-:W-:Y:S01]  /*12f0*/  IADD3 R3, PT, PT, R3, 0x2, RZ ;  /* 0x0000000203037810 */ /* 0x000fe20007ffe0ff */
[----:B--2---:R-:W-:Y:S04]  /*1300*/  STS [R21], R4 ;  /* 0x0000000415007388 */ /* 0x004fe80000000800 */
[----:B---3--:R-:W-:Y:S01]  /*1310*/  STS [R22], R9 ;  /* 0x0000000916007388 */ /* 0x008fe20000000800 */
[----:B------:R-:W-:Y:S06]  /*1320*/  BAR.SYNC.DEFER_BLOCKING 0x0 ;  /* 0x0000000000007b1d */ /* 0x000fec0000010000 */
[----:B------:R-:W-:Y:S04]  /*1330*/  LDS R29, [R20] ;  /* 0x00000000141d7984 */ /* 0x000fe80000000800 */
[----:B------:R-:W0:Y:S04]  /*1340*/  LDS.128 R4, [R16] ;  /* 0x0000000010047984 */ /* 0x000e280000000c00 */
[----:B------:R-:W1:Y:S04]  /*1350*/  LDS R28, [R20+0x40] ;  /* 0x00004000141c7984 */ /* 0x000e680000000800 */
[----:B------:R-:W2:Y:S04]  /*1360*/  LDS R25, [R20+0x80] ;  /* 0x0000800014197984 */ /* 0x000ea80000000800 */
[----:B------:R-:W3:Y:S04]  /*1370*/  LDS R26, [R20+0xc0] ;  /* 0x0000c000141a7984 */ /* 0x000ee80000000800 */
[----:B------:R-:W-:Y:S04]  /*1380*/  LDS R23, [R20+0x100] ;  /* 0x0001000014177984 */ /* 0x000fe80000000800 */
[----:B------:R-:W4:Y:S04]  /*1390*/  LDS.128 R8, [R16+0x10] ;  /* 0x0000100010087984 */ /* 0x000f280000000c00 */
[----:B------:R-:W5:Y:S04]  /*13a0*/  LDS R22, [R20+0x140] ;  /* 0x0001400014167984 */ /* 0x000f680000000800 */
[----:B------:R-:W5:Y:S04]  /*13b0*/  LDS R21, [R20+0x180] ;  /* 0x0001800014157984 */ /* 0x000f680000000800 */
[----:B------:R-:W5:Y:S01]  /*13c0*/  LDS R24, [R20+0x1c0] ;  /* 0x0001c00014187984 */ /* 0x000f620000000800 */
[----:B0-----:R-:W-:-:S04]  /*13d0*/  FFMA R15, R4, R29, R15 ;  /* 0x0000001d040f7223 */ /* 0x001fc8000000000f */
[----:B-1----:R-:W-:Y:S02]  /*13e0*/  FFMA R28, R28, R5, R15 ;  /* 0x000000051c1c7223 */ /* 0x002fe4000000000f */
[----:B------:R-:W-:Y:S02]  /*13f0*/  LDS.128 R12, [R16+0x20] ;  /* 0x00002000100c7984 */ /* 0x000fe40000000c00 */
[----:B--2---:R-:W-:Y:S02]  /*1400*/  FFMA R5, R25, R6, R28 ;  /* 0x0000000619057223 */ /* 0x004fe4000000001c */
[----:B------:R-:W0:Y:S02]  /*1410*/  LDS R25, [R20+0x200] ;  /* 0x0002000014197984 */ /* 0x000e240000000800 */
[----:B---3--:R-:W-:Y:S02]  /*1420*/  FFMA R5, R26, R7, R5 ;  /* 0x000000071a057223 */ /* 0x008fe40000000005 */
[----:B------:R-:W1:Y:S02]  /*1430*/  LDS R26, [R20+0x240] ;  /* 0x00024000141a7984 */ /* 0x000e640000000800 */
[----:B----4-:R-:W-:-:S02]  /*1440*/  FFMA R5, R8, R23, R5 ;  /* 0x0000001708057223 */ /* 0x010fc40000000005 */
[----:B------:R-:W2:Y:S02]  /*1450*/  LDS R23, [R20+0x280] ;  /* 0x0002800014177984 */ /* 0x000ea40000000800 */
[----:B-----5:R-:W-:Y:S02]  /*1460*/  FFMA R22, R22, R9, R5 ;  /* 0x0000000916167223 */ /* 0x020fe40000000005 */
[----:B------:R-:W3:Y:S02]  /*1470*/  LDS R8, [R20+0x2c0] ;  /* 0x0002c00014087984 */ /* 0x000ee40000000800 */
[----:B------:R-:W-:Y:S02]  /*1480*/  FFMA R27, R21, R10, R22 ;  /* 0x0000000a151b7223 */ /* 0x000fe40000000016 */
[----:B------:R-:W-:Y:S04]  /*1490*/  LDS R21, [R20+0x300] ;  /* 0x0003000014157984 */ /* 0x000fe80000000800 */
[----:B------:R-:W4:Y:S04]  /*14a0*/  LDS.128 R4, [R16+0x30] ;  /* 0x0000300010047984 */ /* 0x000f280000000c00 */
[----:B------:R-:W5:Y:S04]  /*14b0*/  LDS R10, [R20+0x340] ;  /* 0x00034000140a7984 */ /* 0x000f680000000800 */
[----:B------:R-:W5:Y:S04]  /*14c0*/  LDS R9, [R20+0x380] ;  /* 0x0003800014097984 */ /* 0x000f680000000800 */
[----:B------:R-:W5:Y:S01]  /*14d0*/  LDS R22, [R20+0x3c0] ;  /* 0x0003c00014167984 */ /* 0x000f620000000800 */
[----:B------:R-:W-:-:S04]  /*14e0*/  FFMA R11, R24, R11, R27 ;  /* 0x0000000b180b7223 */ /* 0x000fc8000000001b */
[----:B0-----:R-:W-:-:S04]  /*14f0*/  FFMA R11, R12, R25, R11 ;  /* 0x000000190c0b7223 */ /* 0x001fc8000000000b */
[----:B-1----:R-:W-:-:S04]  /*1500*/  FFMA R26, R26, R13, R11 ;  /* 0x0000000d1a1a7223 */ /* 0x002fc8000000000b */
[----:B--2---:R-:W-:-:S04]  /*1510*/  FFMA R23, R23, R14, R26 ;  /* 0x0000000e17177223 */ /* 0x004fc8000000001a */
[----:B---3--:R-:W-:-:S04]  /*1520*/  FFMA R15, R8, R15, R23 ;  /* 0x0000000f080f7223 */ /* 0x008fc80000000017 */
[----:B----4-:R-:W-:-:S04]  /*1530*/  FFMA R15, R4, R21, R15 ;  /* 0x00000015040f7223 */ /* 0x010fc8000000000f */
[----:B-----5:R-:W-:-:S04]  /*1540*/  FFMA R10, R10, R5, R15 ;  /* 0x000000050a0a7223 */ /* 0x020fc8000000000f */
[----:B------:R-:W-:-:S04]  /*1550*/  FFMA R9, R9, R6, R10 ;  /* 0x0000000609097223 */ /* 0x000fc8000000000a */
[----:B------:R-:W-:Y:S01]  /*1560*/  FFMA R24, R22, R7, R9 ;  /* 0x0000000716187223 */ /* 0x000fe20000000009 */
[----:B------:R-:W-:Y:S06]  /*1570*/  BAR.SYNC.DEFER_BLOCKING 0x0 ;  /* 0x0000000000007b1d */ /* 0x000fec0000010000 */
.L_x_3:
[----:B------:R-:W-:Y:S05]  /*1580*/  BRA.U UP1, `(.L_x_0) ;  /* 0x0000000101dc7547 */ /* 0x000fea000b800000 */
[----:B------:R-:W0:Y:S01]  /*1590*/  LDC.64 R4, c[0x0][0x380] ;  /* 0x0000e000ff047b82 */ /* 0x000e220000000a00 */
[----:B------:R-:W1:Y:S01]  /*15a0*/  LDCU UR4, c[0x0][0x39c] ;  /* 0x00007380ff0477ac */ /* 0x000e620008000800 */
[C---:B------:R-:W-:Y:S02]  /*15b0*/  LEA R6, R3.reuse, R0, 0x4 ;  /* 0x0000000003067211 */ /* 0x040fe400078e20ff */
[----:B------:R-:W-:-:S04]  /*15c0*/  LEA R3, R3, R19, 0x4 ;  /* 0x0000001303037211 */ /* 0x000fc800078e20ff */
[----:B------:R-:W2:Y:S01]  /*15d0*/  LDC.64 R8, c[0x0][0x388] ;  /* 0x0000e200ff087b82 */ /* 0x000ea20000000a00 */
[----:B-1----:R-:W-:Y:S02]  /*15e0*/  IMAD R7, R6, UR4, R17 ;  /* 0x0000000406077c24 */ /* 0x002fe4000f8e0211 */
[----:B0-----:R-:W-:-:S05]  /*15f0*/  IMAD.WIDE.U32 R4, R3, 0x4, R4 ;  /* 0x0000000403047825 */ /* 0x001fca00078e0004 */
[----:B------:R-:W3:Y:S01]  /*1600*/  LDG.E R12, desc[UR12][R4.64] ;  /* 0x0000000c040c7981 */ /* 0x000ee2000c1e1900 */
[----:B--2---:R-:W-:-:S05]  /*1610*/  IMAD.WIDE.U32 R8, R7, 0x4, R8 ;  /* 0x0000000407087825 */ /* 0x004fca00078e0008 */
[----:B------:R-:W2:Y:S01]  /*1620*/  LDG.E R13, desc[UR12][R8.64] ;  /* 0x0000000c080d7981 */ /* 0x000ea2000c1e1900 */
[----:B------:R-:W-:-:S04]  /*1630*/  UIADD3 UR5, UPT, UPT, UR5, 0x400, URZ ;  /* 0x0000040005057890 */ /* 0x000fc8000fffe0ff */
[----:B------:R-:W-:Y:S01]  /*1640*/  ULEA UR5, UR7, UR5, 0x18 ;  /* 0x0000000507057291 */ /* 0x000fe2000f8ec0ff */
[----:B------:R-:W-:-:S05]  /*1650*/  LEA R21, R2, R16, 0x2 ;  /* 0x0000001002157211 */ /* 0x000fca00078e10ff */
[----:B------:R-:W-:-:S04]  /*1660*/  LEA R3, R2, UR5, 0x2 ;  /* 0x0000000502037c11 */ /* 0x000fc8000f8e10ff */
[----:B------:R-:W-:Y:S01]  /*1670*/  LEA R2, R0, R3, 0x6 ;  /* 0x0000000300027211 */ /* 0x000fe200078e30ff */
        /* <DEDUP_REMOVED lines=12> */
[----:B------:R-:W5:Y:S04]  /*1740*/  LDS R2, [R3+0x1c0] ;  /* 0x0001c00003027984 */ /* 0x000f680000000800 */
[----:B------:R-:W-:Y:S01]  /*1750*/  LDS R23, [R3+0x200] ;  /* 0x0002000003177984 */ /* 0x000fe20000000800 */
[----:B0-----:R-:W-:-:S03]  /*1760*/  FFMA R4, R4, R15, R24 ;  /* 0x0000000f04047223 */ /* 0x001fc60000000018 */
[----:B------:R-:W-:Y:S04]  /*1770*/  LDS R20, [R3+0x240] ;  /* 0x0002400003147984 */ /* 0x000fe80000000800 */
[----:B------:R-:W0:Y:S01]  /*1780*/  LDS.128 R12, [R16+0x20] ;  /* 0x00002000100c7984 */ /* 0x000e220000000c00 */
[----:B-1----:R-:W-:-:S03]  /*1790*/  FFMA R4, R25, R5, R4 ;  /* 0x0000000519047223 */ /* 0x002fc60000000004 */
[----:B------:R-:W1:Y:S01]  /*17a0*/  LDS R25, [R3+0x280] ;  /* 0x0002800003197984 */ /* 0x000e620000000800 */
[----:B--2---:R-:W-:-:S03]  /*17b0*/  FFMA R27, R27, R6, R4 ;  /* 0x000000061b1b7223 */ /* 0x004fc60000000004 */
[----:B------:R-:W2:Y:S01]  /*17c0*/  LDS R22, [R3+0x2c0] ;  /* 0x0002c00003167984 */ /* 0x000ea20000000800 */
[----:B---3--:R-:W-:-:S03]  /*17d0*/  FFMA R29, R26, R7, R27 ;  /* 0x000000071a1d7223 */ /* 0x008fc6000000001b */
[----:B------:R-:W-:Y:S04]  /*17e0*/  LDS R27, [R3+0x300] ;  /* 0x00030000031b7984 */ /* 0x000fe80000000800 */
[----:B------:R-:W3:Y:S01]  /*17f0*/  LDS.128 R4, [R16+0x30] ;  /* 0x0000300010047984 */ /* 0x000ee20000000c00 */
[----:B----4-:R-:W-:-:S03]  /*1800*/  FFMA R29, R8, R19, R29 ;  /* 0x00000013081d7223 */ /* 0x010fc6000000001d */
[----:B------:R-:W4:Y:S01]  /*1810*/  LDS R24, [R3+0x340] ;  /* 0x0003400003187984 */ /* 0x000f220000000800 */
[----:B-----5:R-:W-:-:S03]  /*1820*/  FFMA R8, R0, R9, R29 ;  /* 0x0000000900087223 */ /* 0x020fc6000000001d */
[----:B------:R-:W5:Y:S04]  /*1830*/  LDS R19, [R3+0x380] ;  /* 0x0003800003137984 */ /* 0x000f680000000800 */
[----:B------:R-:W5:Y:S01]  /*1840*/  LDS R0, [R3+0x3c0] ;  /* 0x0003c00003007984 */ /* 0x000f620000000800 */
[----:B------:R-:W-:-:S04]  /*1850*/  FFMA R21, R21, R10, R8 ;  /* 0x0000000a15157223 */ /* 0x000fc80000000008 */
[----:B------:R-:W-:-:S04]  /*1860*/  FFMA R11, R2, R11, R21 ;  /* 0x0000000b020b7223 */ /* 0x000fc80000000015 */
[----:B0-----:R-:W-:-:S04]  /*1870*/  FFMA R11, R12, R23, R11 ;  /* 0x000000170c0b7223 */ /* 0x001fc8000000000b */
[----:B------:R-:W-:-:S04]  /*1880*/  FFMA R20, R20, R13, R11 ;  /* 0x0000000d14147223 */ /* 0x000fc8000000000b */
[----:B-1----:R-:W-:-:S04]  /*1890*/  FFMA R25, R25, R14, R20 ;  /* 0x0000000e19197223 */ /* 0x002fc80000000014 */
[----:B--2---:R-:W-:-:S04]  /*18a0*/  FFMA R15, R22, R15, R25 ;  /* 0x0000000f160f7223 */ /* 0x004fc80000000019 */
[----:B---3--:R-:W-:-:S04]  /*18b0*/  FFMA R15, R4, R27, R15 ;  /* 0x0000001b040f7223 */ /* 0x008fc8000000000f */
[----:B----4-:R-:W-:-:S04]  /*18c0*/  FFMA R24, R24, R5, R15 ;  /* 0x0000000518187223 */ /* 0x010fc8000000000f */
[----:B-----5:R-:W-:-:S04]  /*18d0*/  FFMA R19, R19, R6, R24 ;  /* 0x0000000613137223 */ /* 0x020fc80000000018 */
[----:B------:R-:W-:Y:S01]  /*18e0*/  FFMA R24, R0, R7, R19 ;  /* 0x0000000700187223 */ /* 0x000fe20000000013 */
[----:B------:R-:W-:Y:S06]  /*18f0*/  BAR.SYNC.DEFER_BLOCKING 0x0 ;  /* 0x0000000000007b1d */ /* 0x000fec0000010000 */
.L_x_0:
[----:B------:R-:W0:Y:S01]  /*1900*/  LDCU UR4, c[0x0][0x398] ;  /* 0x00007300ff0477ac */ /* 0x000e220008000800 */
[----:B------:R-:W-:-:S04]  /*1910*/  ISETP.GE.AND P0, PT, R17, UR11, PT ;  /* 0x0000000b11007c0c */ /* 0x000fc8000bf06270 */
[----:B0-----:R-:W-:-:S13]  /*1920*/  ISETP.GE.OR P0, PT, R18, UR4, P0 ;  /* 0x0000000412007c0c */ /* 0x001fda0008706670 */
[----:B------:R-:W-:Y:S05]  /*1930*/  @P0 EXIT ;  /* 0x000000000000094d */ /* 0x000fea0003800000 */
[----:B------:R-:W0:Y:S01]  /*1940*/  LDC.64 R2, c[0x0][0x390] ;  /* 0x0000e400ff027b82 */ /* 0x000e220000000a00 */
[----:B------:R-:W1:Y:S02]  /*1950*/  LDCU UR4, c[0x0][0x39c] ;  /* 0x00007380ff0477ac */ /* 0x000e640008000800 */
[----:B-1----:R-:W-:-:S04]  /*1960*/  IMAD R17, R18, UR4, R17 ;  /* 0x0000000412117c24 */ /* 0x002fc8000f8e0211 */
[----:B0-----:R-:W-:-:S05]  /*1970*/  IMAD.WIDE R2, R17, 0x4, R2 ;  /* 0x0000000411027825 */ /* 0x001fca00078e0202 */
[----:B------:R-:W-:Y:S01]  /*1980*/  STG.E desc[UR12][R2.64], R24 ;  /* 0x0000001802007986 */ /* 0x000fe2000c10190c */
[----:B------:R-:W-:Y:S05]  /*1990*/  EXIT ;  /* 0x000000000000794d */ /* 0x000fea0003800000 */
.L_x_4:
[----:B------:R-:W-:-:S00]  /*19a0*/  BRA `(.L_x_4) ;  /* 0xfffffffc00fc7947 */ /* 0x000fc0000383ffff */
[----:B------:R-:W-:-:S00]  /*19b0*/  NOP ;  /* 0x0000000000007918 */ /* 0x000fc00000000000 */
        /* <DEDUP_REMOVED lines=12> */
.L_x_16:


//--------------------- .text._Z18matrixMultiShared1PfS_S_iii --------------------------
	.section	.text._Z18matrixMultiShared1PfS_S_iii,"ax",@progbits
	.align	128
        .global         _Z18matrixMultiShared1PfS_S_iii
        .type           _Z18matrixMultiShared1PfS_S_iii,@function
        .size           _Z18matrixMultiShared1PfS_S_iii,(.L_x_17 - _Z18matrixMultiShared1PfS_S_iii)
        .other          _Z18matrixMultiShared1PfS_S_iii,@"STO_CUDA_ENTRY STV_DEFAULT"
_Z18matrixMultiShared1PfS_S_iii:
.text._Z18matrixMultiShared1PfS_S_iii:
[----:B------:R-:W0:Y:S01]  /*0000*/  LDC R1, c[0x0][0x37c] ;  /* 0x0000df00ff017b82 */ /* 0x000e220000000800 */
[----:B------:R-:W1:Y:S02]  /*0010*/  LDCU UR36, c[0x0][0x360] ;  /* 0x00006c00ff2477ac */ /* 0x000e640008000800 */
[----:B-1----:R-:W-:-:S09]  /*0020*/  UISETP.NE.AND UP0, UPT, UR36, 0x10, UPT ;  /* 0x000000102400788c */ /* 0x002fd2000bf05270 */
[----:B------:R-:W-:Y:S05]  /*0030*/  BRA.U !UP0, `(.L_x_5) ;  /* 0x0000000108407547 */ /* 0x000fea000b800000 */
[----:B------:R-:W-:Y:S01]  /*0040*/  MOV R0, 0x18 ;  /* 0x0000001800007802 */ /* 0x000fe20000000f00 */
[----:B------:R-:W1:Y:S01]  /*0050*/  LDCU.64 UR4, c[0x4][0x8] ;  /* 0x01000100ff0477ac */ /* 0x000e620008000a00 */
[----:B------:R-:W-:Y:S01]  /*0060*/  HFMA2 R8, -RZ, RZ, 0, 4.231929779052734375e-06 ;  /* 0x00000047ff087431 */ /* 0x000fe200000001ff */
[----:B------:R-:W-:Y:S01]  /*0070*/  MOV R12, 0x1 ;  /* 0x00000001000c7802 */ /* 0x000fe20000000f00 */
[----:B------:R2:W3:Y:S01]  /*0080*/  LDC.64 R2, c[0x4][R0] ;  /* 0x0100000000027b82 */ /* 0x0004e20000000a00 */
[----:B------:R-:W4:Y:S01]  /*0090*/  LDCU.64 UR6, c[0x4][0x10] ;  /* 0x01000200ff0677ac */ /* 0x000f220008000a00 */
[----:B------:R-:W-:Y:S01]  /*00a0*/  HFMA2 R13, -RZ, RZ, 0, 0 ;  /* 0x00000000ff0d7431 */ /* 0x000fe200000001ff */
[----:B------:R-:W5:Y:S01]  /*00b0*/  LDCU.64 UR8, c[0x4][URZ] ;  /* 0x01000000ff0877ac */ /* 0x000f620008000a00 */
[----:B-1----:R-:W-:Y:S02]  /*00c0*/  MOV R4, UR4 ;  /* 0x0000000400047c02 */ /* 0x002fe40008000f00 */
[----:B------:R-:W-:-:S02]  /*00d0*/  MOV R5, UR5 ;  /* 0x0000000500057c02 */ /* 0x000fc40008000f00 */
[----:B----4-:R-:W-:Y:S02]  /*00e0*/  MOV R6, UR6 ;  /* 0x0000000600067c02 */ /* 0x010fe40008000f00 */
[----:B------:R-:W-:Y:S02]  /*00f0*/  MOV R7, UR7 ;  /* 0x0000000700077c02 */ /* 0x000fe40008000f00 */
[----:B-----5:R-:W-:Y:S02]  /*0100*/  MOV R10, UR8 ;  /* 0x00000008000a7c02 */ /* 0x020fe40008000f00 */
[----:B--2---:R-:W-:-:S07]  /*0110*/  MOV R11, UR9 ;  /* 0x00000009000b7c02 */ /* 0x004fce0008000f00 */
[----:B------:R-:W-:-:S07]  /*0120*/  LEPC R20, `(.L_x_5) ;  /* 0x000000001014794e */ /* 0x000fce0000000000 */
[----:B0--3--:R-:W-:Y:S05]  /*0130*/  CALL.ABS.NOINC R2 ;  /* 0x0000000002007343 */ /* 0x009fea0003c00000 */
.L_x_5:
[----:B------:R-:W1:Y:S01]  /*0140*/  LDC R5, c[0x0][0x3a0] ;  /* 0x0000e800ff057b82 */ /* 0x000e620000000800 */
[----:B------:R-:W2:Y:S01]  /*0150*/  S2R R0, SR_TID.Y ;  /* 0x0000000000007919 */ /* 0x000ea20000002200 */
[----:B------:R-:W-:Y:S01]  /*0160*/  MOV R11, RZ ;  /* 0x000000ff000b7202 */ /* 0x000fe20000000f00 */
[----:B------:R-:W3:Y:S05]  /*0170*/  S2R R4, SR_CTAID.X ;  /* 0x0000000000047919 */ /* 0x000eea0000002500 */
[----:B------:R-:W2:Y:S01]  /*0180*/  S2UR UR4, SR_CTAID.Y ;  /* 0x00000000000479c3 */ /* 0x000ea20000002600 */
[----:B------:R-:W3:Y:S07]  /*0190*/  S2R R13, SR_TID.X ;  /* 0x00000000000d7919 */ /* 0x000eee0000002100 */
[----:B------:R-:W2:Y:S08]  /*01a0*/  LDC R3, c[0x0][0x364] ;  /* 0x0000d900ff037b82 */ /* 0x000eb00000000800 */
[----:B------:R-:W4:Y:S01]  /*01b0*/  LDC.64 R28, c[0x0][0x358] ;  /* 0x0000d600ff1c7b82 */ /* 0x000f220000000a00 */
[----:B-1----:R-:W-:-:S02]  /*01c0*/  ISETP.GE.AND P0, PT, R5, 0x10, PT ;  /* 0x000000100500780c */ /* 0x002fc40003f06270 */
[----:B------:R-:W-:-:S04]  /*01d0*/  SHF.R.S32.HI R2, RZ, 0x1f, R5 ;  /* 0x0000001fff027819 */ /* 0x000fc80000011405 */
[----:B------:R-:W-:Y:S01]  /*01e0*/  LEA.HI R25, R2, R5, RZ, 0x4 ;  /* 0x0000000502197211 */ /* 0x000fe200078f20ff */
[----:B--2---:R-:W-:Y:S02]  /*01f0*/  IMAD R6, R3, UR4, R0 ;  /* 0x0000000403067c24 */ /* 0x004fe4000f8e0200 */
[----:B---3--:R-:W-:-:S04]  /*0200*/  IMAD R3, R4, UR36, R13 ;  /* 0x0000002404037c24 */ /* 0x008fc8000f8e020d */
[----:B------:R-:W-:Y:S05]  /*0210*/  @!P0 BRA `(.L_x_6) ;  /* 0x00000018007c8947 */ /* 0x000fea0003800000 */
[----:B------:R-:W1:Y:S01]  /*0220*/  S2R R2, SR_CgaCtaId ;  /* 0x0000000000027919 */ /* 0x000e620000008800 */
[----:B------:R-:W-:Y:S01]  /*0230*/  SHF.R.S32.HI R25, RZ, 0x4, R25 ;  /* 0x00000004ff197819 */ /* 0x000fe20000011419 */
[----:B------:R-:W-:Y:S01]  /*0240*/  HFMA2 R11, -RZ, RZ, 0, 0 ;  /* 0x00000000ff0b7431 */ /* 0x000fe200000001ff */
[----:B------:R-:W-:Y:S02]  /*0250*/  MOV R9, 0x400 ;  /* 0x0000040000097802 */ /* 0x000fe40000000f00 */
[----:B------:R-:W-:-:S04]  /*0260*/  IADD3 R4, PT, PT, R25, -0x1, RZ ;  /* 0xffffffff19047810 */ /* 0x000fc80007ffe0ff */
[----:B------:R-:W-:Y:S01]  /*0270*/  ISETP.GE.U32.AND P0, PT, R4, 0x3, PT ;  /* 0x000000030400780c */ /* 0x000fe20003f06070 */
[----:B------:R-:W-:Y:S01]  /*0280*/  IMAD R4, R3, R5, R0 ;  /* 0x0000000503047224 */ /* 0x000fe200078e0200 */
[----:B------:R-:W-:Y:S02]  /*0290*/  MOV R5, RZ ;  /* 0x000000ff00057202 */ /* 0x000fe40000000f00 */
[----:B-1----:R-:W-:-:S04]  /*02a0*/  LEA R7, R2, R9, 0x18 ;  /* 0x0000000902077211 */ /* 0x002fc800078ec0ff */
[----:B------:R-:W-:-:S05]  /*02b0*/  LEA R7, R13, R7, 0x6 ;  /* 0x000000070d077211 */ /* 0x000fca00078e30ff */
[----:B------:R-:W-:Y:S05]  /*02c0*/  @!P0 BRA `(.L_x_7) ;  /* 0x0000000c007c8947 */ /* 0x000fea0003800000 */
[----:B------:R-:W1:Y:S01]  /*02d0*/  LDC R17, c[0x0][0x39c] ;  /* 0x0000e700ff117b82 */ /* 0x000e620000000800 */
[----:B------:R-:W-:Y:S02]  /*02e0*/  IADD3 R9, PT, PT, R9, 0x400, RZ ;  /* 0x0000040009097810 */ /* 0x000fe40007ffe0ff */
[C---:B------:R-:W-:Y:S02]  /*02f0*/  IADD3 R26, PT, PT, R13.reuse, 0x30, RZ ;  /* 0x000000300d1a7810 */ /* 0x040fe40007ffe0ff */
[----:B------:R-:W-:Y:S02]  /*0300*/  LEA R9, R2, R9, 0x18 ;  /* 0x0000000902097211 */ /* 0x000fe400078ec0ff */
[C---:B------:R-:W-:Y:S02]  /*0310*/  IADD3 R24, PT, PT, R13.reuse, 0x20, RZ ;  /* 0x000000200d187810 */ /* 0x040fe40007ffe0ff */
[----:B------:R-:W-:Y:S02]  /*0320*/  IADD3 R22, PT, PT, R13, 0x10, RZ ;  /* 0x000000100d167810 */ /* 0x000fe40007ffe0ff */
[----:B------:R-:W-:-:S02]  /*0330*/  LOP3.LUT R5, R25, 0x7fffffc, RZ, 0xc0, !PT ;  /* 0x07fffffc19057812 */ /* 0x000fc400078ec0ff */
[----:B------:R-:W-:Y:S02]  /*0340*/  LEA R18, R0, R9, 0x2 ;  /* 0x0000000900127211 */ /* 0x000fe400078e10ff */
[----:B------:R-:W-:Y:S02]  /*0350*/  IADD3 R21, PT, PT, R4, 0x20, RZ ;  /* 0x0000002004157810 */ /* 0x000fe40007ffe0ff */
[----:B------:R-:W-:Y:S02]  /*0360*/  MOV R11, RZ ;  /* 0x000000ff000b7202 */ /* 0x000fe40000000f00 */
[----:B------:R-:W-:Y:S02]  /*0370*/  LEA R19, R0, R7, 0x2 ;  /* 0x0000000700137211 */ /* 0x000fe400078e10ff */
[----:B------:R-:W-:Y:S02]  /*0380*/  IADD3 R23, PT, PT, -R5, RZ, RZ ;  /* 0x000000ff05177210 */ /* 0x000fe40007ffe1ff */
[----:B------:R-:W-:Y:S01]  /*0390*/  LEA R16, R13, R18, 0x6 ;  /* 0x000000120d107211 */ /* 0x000fe200078e30ff */
[----:B-1----:R-:W-:-:S02]  /*03a0*/  IMAD R26, R26, R17, R6 ;  /* 0x000000111a1a7224 */ /* 0x002fc400078e0206 */
[-CC-:B------:R-:W-:Y:S02]  /*03b0*/  IMAD R24, R24, R17.reuse, R6.reuse ;  /* 0x0000001118187224 */ /* 0x180fe400078e0206 */
[-CC-:B------:R-:W-:Y:S02]  /*03c0*/  IMAD R22, R22, R17.reuse, R6.reuse ;  /* 0x0000001116167224 */ /* 0x180fe400078e0206 */
[----:B------:R-:W-:-:S07]  /*03d0*/  IMAD R20, R13, R17, R6 ;  /* 0x000000110d147224 */ /* 0x000fce00078e0206 */
.L_x_8:
[----:B------:R-:W1:Y:S01]  /*03e0*/  LDC.64 R32, c[0x0][0x380] ;  /* 0x0000e000ff207b82 */ /* 0x000e620000000a00 */
[C---:B----4-:R-:W-:Y:S02]  /*03f0*/  R2UR UR4, R28.reuse ;  /* 0x000000001c0472ca */ /* 0x050fe400000e0000 */
[C---:B------:R-:W-:Y:S02]  /*0400*/  R2UR UR5, R29.reuse ;  /* 0x000000001d0572ca */ /* 0x040fe400000e0000 */
[----:B------:R-:W-:Y:S02]  /*0410*/  R2UR UR6, R28 ;  /* 0x000000001c0672ca */ /* 0x000fe400000e0000 */
[----:B------:R-:W-:Y:S01]  /*0420*/  R2UR UR7, R29 ;  /* 0x000000001d0772ca */ /* 0x000fe200000e0000 */
[----:B------:R-:W2:Y:S01]  /*0430*/  LDC.64 R30, c[0x0][0x388] ;  /* 0x0000e200ff1e7b82 */ /* 0x000ea20000000a00 */
[----:B------:R-:W-:-:S05]  /*0440*/  IADD3 R35, PT, PT, R21, -0x20, RZ ;  /* 0xffffffe015237810 */ /* 0x000fca0007ffe0ff */
[----:B-1----:R-:W-:-:S06]  /*0450*/  IMAD.WIDE.U32 R34, R35, 0x4, R32 ;  /* 0x0000000423227825 */ /* 0x002fcc00078e0020 */
[----:B------:R-:W3:Y:S01]  /*0460*/  LDG.E R34, desc[UR4][R34.64] ;  /* 0x0000000422227981 */ /* 0x000ee2000c1e1900 */
[----:B--2---:R-:W-:-:S06]  /*0470*/  IMAD.WIDE.U32 R8, R20, 0x4, R30 ;  /* 0x0000000414087825 */ /* 0x004fcc00078e001e */
[----:B------:R-:W2:Y:S01]  /*0480*/  LDG.E R9, desc[UR6][R8.64] ;  /* 0x0000000608097981 */ /* 0x000ea2000c1e1900 */
[----:B------:R-:W-:Y:S05]  /*0490*/  WARPSYNC.ALL ;  /* 0x0000000000007948 */ /* 0x000fea0003800000 */
[C---:B------:R-:W-:Y:S02]  /*04a0*/  R2UR UR4, R28.reuse ;  /* 0x000000001c0472ca */ /* 0x040fe400000e0000 */
[----:B------:R-:W-:Y:S02]  /*04b0*/  R2UR UR5, R29 ;  /* 0x000000001d0572ca */ /* 0x000fe400000e0000 */
[----:B------:R-:W-:-:S02]  /*04c0*/  R2UR UR6, R28 ;  /* 0x000000001c0672ca */ /* 0x000fc400000e0000 */
[----:B------:R-:W-:Y:S01]  /*04d0*/  R2UR UR7, R29 ;  /* 0x000000001d0772ca */ /* 0x000fe200000e0000 */
[----:B---3--:R-:W-:Y:S04]  /*04e0*/  STS [R19], R34 ;  /* 0x0000002213007388 */ /* 0x008fe80000000800 */
[----:B--2---:R-:W-:Y:S01]  /*04f0*/  STS [R16], R9 ;  /* 0x0000000910007388 */ /* 0x004fe20000000800 */
[----:B------:R-:W-:Y:S06]  /*0500*/  BAR.SYNC.DEFER_BLOCKING 0x0 ;  /* 0x0000000000007b1d */ /* 0x000fec0000010000 */
[----:B------:R-:W-:Y:S04]  /*0510*/  LDS R10, [R18] ;  /* 0x00000000120a7984 */ /* 0x000fe80000000800 */
[----:B------:R-:W1:Y:S04]  /*0520*/  LDS.128 R12, [R7] ;  /* 0x00000000070c7984 */ /* 0x000e680000000c00 */
[----:B------:R-:W2:Y:S04]  /*0530*/  LDS R27, [R18+0x40] ;  /* 0x00004000121b7984 */ /* 0x000ea80000000800 */
[----:B------:R-:W3:Y:S04]  /*0540*/  LDS R36, [R18+0x80] ;  /* 0x0000800012247984 */ /* 0x000ee80000000800 */
[----:B------:R-:W4:Y:S04]  /*0550*/  LDS R35, [R18+0xc0] ;  /* 0x0000c00012237984 */ /* 0x000f280000000800 */
[----:B------:R-:W-:Y:S01]  /*0560*/  LDS R37, [R18+0x140] ;  /* 0x0001400012257984 */ /* 0x000fe20000000800 */
[----:B-1----:R-:W-:-:S04]  /*0570*/  FFMA R10, R12, R10, R11 ;  /* 0x0000000a0c0a7223 */ /* 0x002fc8000000000b */
[----:B--2---:R-:W-:Y:S02]  /*0580*/  FFMA R27, R27, R13, R10 ;  /* 0x0000000d1b1b7223 */ /* 0x004fe4000000000a */
[----:B------:R-:W-:Y:S02]  /*0590*/  LDS R13, [R18+0x100] ;  /* 0x00010000120d7984 */ /* 0x000fe40000000800 */
[----:B---3--:R-:W-:Y:S02]  /*05a0*/  FFMA R14, R36, R14, R27 ;  /* 0x0000000e240e7223 */ /* 0x008fe4000000001b */
[----:B------:R-:W1:Y:S02]  /*05b0*/  LDS.128 R8, [R7+0x10] ;  /* 0x0000100007087984 */ /* 0x000e640000000c00 */
[----:B----4-:R-:W-:Y:S02]  /*05c0*/  FFMA R15, R35, R15, R14 ;  /* 0x0000000f230f7223 */ /* 0x010fe4000000000e */
[----:B------:R-:W2:Y:S04]  /*05d0*/  LDS R27, [R18+0x180] ;  /* 0x00018000121b7984 */ /* 0x000ea80000000800 */
[----:B------:R-:W3:Y:S01]  /*05e0*/  LDS R35, [R18+0x1c0] ;  /* 0x0001c00012237984 */ /* 0x000ee20000000800 */
[----:B-1----:R-:W-:-:S03]  /*05f0*/  FFMA R8, R8, R13, R15 ;  /* 0x0000000d08087223 */ /* 0x002fc6000000000f */
[----:B------:R-:W-:Y:S01]  /*0600*/  LDS.128 R12, [R7+0x20] ;  /* 0x00002000070c7984 */ /* 0x000fe20000000c00 */
[----:B------:R-:W-:-:S03]  /*0610*/  FFMA R8, R37, R9, R8 ;  /* 0x0000000925087223 */ /* 0x000fc60000000008 */
[----:B------:R-:W1:Y:S01]  /*0620*/  LDS R9, [R18+0x200] ;  /* 0x0002000012097984 */ /* 0x000e620000000800 */
[----:B--2---:R-:W-:-:S03]  /*0630*/  FFMA R8, R27, R10, R8 ;  /* 0x0000000a1b087223 */ /* 0x004fc60000000008 */
[----:B------:R-:W2:Y:S01]  /*0640*/  LDS R37, [R18+0x240] ;  /* 0x0002400012257984 */ /* 0x000ea20000000800 */
[----:B---3--:R-:W-:-:S03]  /*0650*/  FFMA R11, R35, R11, R8 ;  /* 0x0000000b230b7223 */ /* 0x008fc60000000008 */
[----:B------:R-:W3:Y:S01]  /*0660*/  LDS R27, [R18+0x280] ;  /* 0x00028000121b7984 */ /* 0x000ee20000000800 */
[----:B-1----:R-:W-:-:S03]  /*0670*/  FFMA R8, R12, R9, R11 ;  /* 0x000000090c087223 */ /* 0x002fc6000000000b */
[----:B------:R-:W1:Y:S01]  /*0680*/  LDS R12, [R18+0x2c0] ;  /* 0x0002c000120c7984 */ /* 0x000e620000000800 */
[----:B--2---:R-:W-:Y:S01]  /*0690*/  FFMA R34, R37, R13, R8 ;  /* 0x0000000d25227223 */ /* 0x004fe20000000008 */
[----:B------:R-:W-:Y:S02]  /*06a0*/  IADD3 R37, PT, PT, R21, -0x10, RZ ;  /* 0xfffffff015257810 */ /* 0x000fe40007ffe0ff */
[----:B------:R-:W-:Y:S01]  /*06b0*/  LDS R13, [R18+0x300] ;  /* 0x00030000120d7984 */ /* 0x000fe20000000800 */
[----:B---3--:R-:W-:-:S03]  /*06c0*/  FFMA R27, R27, R14, R34 ;  /* 0x0000000e1b1b7223 */ /* 0x008fc60000000022 */
[----:B------:R-:W2:Y:S01]  /*06d0*/  LDS.128 R8, [R7+0x30] ;  /* 0x0000300007087984 */ /* 0x000ea20000000c00 */
[----:B------:R-:W-:-:S04]  /*06e0*/  IMAD.WIDE.U32 R36, R37, 0x4, R32 ;  /* 0x0000000425247825 */ /* 0x000fc800078e0020 */
[----:B------:R-:W-:-:S04]  /*06f0*/  IMAD.WIDE.U32 R34, R22, 0x4, R30 ;  /* 0x0000000416227825 */ /* 0x000fc800078e001e */
[----:B-1----:R-:W-:-:S04]  /*0700*/  FFMA R15, R12, R15, R27 ;  /* 0x0000000f0c0f7223 */ /* 0x002fc8000000001b */
[----:B--2---:R-:W-:Y:S02]  /*0710*/  FFMA R12, R8, R13, R15 ;  /* 0x0000000d080c7223 */ /* 0x004fe4000000000f */
[----:B------:R-:W1:Y:S04]  /*0720*/  LDS R15, [R18+0x340] ;  /* 0x00034000120f7984 */ /* 0x000e680000000800 */
[----:B------:R-:W2:Y:S04]  /*0730*/  LDS R13, [R18+0x380] ;  /* 0x00038000120d7984 */ /* 0x000ea80000000800 */
[----:B------:R-:W3:Y:S01]  /*0740*/  LDS R8, [R18+0x3c0] ;  /* 0x0003c00012087984 */ /* 0x000ee20000000800 */
[----:B------:R-:W-:Y:S06]  /*0750*/  BAR.SYNC.DEFER_BLOCKING 0x0 ;  /* 0x0000000000007b1d */ /* 0x000fec0000010000 */
[----:B------:R-:W4:Y:S04]  /*0760*/  LDG.E R36, desc[UR4][R36.64] ;  /* 0x0000000424247981 */ /* 0x000f28000c1e1900 */
[----:B------:R-:W5:Y:S01]  /*0770*/  LDG.E R35, desc[UR6][R34.64] ;  /* 0x0000000622237981 */ /* 0x000f62000c1e1900 */
[----:B-1----:R-:W-:Y:S01]  /*0780*/  FFMA R12, R15, R9, R12 ;  /* 0x000000090f0c7223 */ /* 0x002fe2000000000c */
[----:B------:R-:W-:-:S02]  /*0790*/  R2UR UR4, R28 ;  /* 0x000000001c0472ca */ /* 0x000fc400000e0000 */
[----:B------:R-:W-:Y:S01]  /*07a0*/  R2UR UR5, R29 ;  /* 0x000000001d0572ca */ /* 0x000fe200000e0000 */
[----:B--2---:R-:W-:Y:S01]  /*07b0*/  FFMA R10, R13, R10, R12 ;  /* 0x0000000a0d0a7223 */ /* 0x004fe2000000000c */
[----:B------:R-:W-:Y:S02]  /*07c0*/  R2UR UR6, R28 ;  /* 0x000000001c0672ca */ /* 0x000fe400000e0000 */
[----:B------:R-:W-:Y:S01]  /*07d0*/  R2UR UR7, R29 ;  /* 0x000000001d0772ca */ /* 0x000fe200000e0000 */
[----:B---3--:R-:W-:Y:S01]  /*07e0*/  FFMA R11, R8, R11, R10 ;  /* 0x0000000b080b7223 */ /* 0x008fe2000000000a */
[----:B----4-:R-:W-:Y:S04]  /*07f0*/  STS [R19], R36 ;  /* 0x0000002413007388 */ /* 0x010fe80000000800 */
[----:B-----5:R-:W-:Y:S01]  /*0800*/  STS [R16], R35 ;  /* 0x0000002310007388 */ /* 0x020fe20000000800 */
[----:B------:R-:W-:Y:S06]  /*0810*/  BAR.SYNC.DEFER_BLOCKING 0x0 ;  /* 0x0000000000007b1d */ /* 0x000fec0000010000 */
[----:B------:R-:W-:Y:S04]  /*0820*/  LDS R9, [R18] ;  /* 0x0000000012097984 */ /* 0x000fe80000000800 */
[----:B------:R-:W1:Y:S04]  /*0830*/  LDS.128 R12, [R7] ;  /* 0x00000000070c7984 */ /* 0x000e680000000c00 */
[----:B------:R-:W2:Y:S04]  /*0840*/  LDS R37, [R18+0x40] ;  /* 0x0000400012257984 */ /* 0x000ea80000000800 */
[----:B------:R-:W3:Y:S04]  /*0850*/  LDS R27, [R18+0x80] ;  /* 0x00008000121b7984 */ /* 0x000ee80000000800 */
[----:B------:R-:W-:Y:S01]  /*0860*/  LDS R35, [R18+0x140] ;  /* 0x0001400012237984 */ /* 0x000fe20000000800 */
[----:B-1----:R-:W-:-:S03]  /*0870*/  FFMA R12, R12, R9, R11 ;  /* 0x000000090c0c7223 */ /* 0x002fc6000000000b */
[----:B------:R-:W-:Y:S01]  /*0880*/  LDS.128 R8, [R7+0x10] ;  /* 0x0000100007087984 */ /* 0x000fe20000000c00 */
[----:B--2---:R-:W-:-:S03]  /*0890*/  FFMA R12, R37, R13, R12 ;  /* 0x0000000d250c7223 */ /* 0x004fc6000000000c */
[----:B------:R-:W1:Y:S01]  /*08a0*/  LDS R37, [R18+0xc0] ;  /* 0x0000c00012257984 */ /* 0x000e620000000800 */
[----:B---3--:R-:W-:-:S03]  /*08b0*/  FFMA R12, R27, R14, R12 ;  /* 0x0000000e1b0c7223 */ /* 0x008fc6000000000c */
[----:B------:R-:W2:Y:S04]  /*08c0*/  LDS R13, [R18+0x100] ;  /* 0x00010000120d7984 */ /* 0x000ea80000000800 */
[----:B------:R-:W3:Y:S01]  /*08d0*/  LDS R27, [R18+0x180] ;  /* 0x00018000121b7984 */ /* 0x000ee20000000800 */
[----:B-1----:R-:W-:-:S03]  /*08e0*/  FFMA R15, R37, R15, R12 ;  /* 0x0000000f250f7223 */ /* 0x002fc6000000000c */
[----:B------:R-:W-:Y:S01]  /*08f0*/  LDS R37, [R18+0x240] ;  /* 0x0002400012257984 */ /* 0x000fe20000000800 */
[----:B--2---:R-:W-:-:S03]  /*0900*/  FFMA R8, R8, R13, R15 ;  /* 0x0000000d08087223 */ /* 0x004fc6000000000f */
[----:B------:R-:W-:Y:S01]  /*0910*/  LDS.128 R12, [R7+0x20] ;  /* 0x00002000070c7984 */ /* 0x000fe20000000c00 */
[----:B------:R-:W-:-:S03]  /*0920*/  FFMA R8, R35, R9, R8 ;  /* 0x0000000923087223 */ /* 0x000fc60000000008 */
[----:B------:R-:W1:Y:S01]  /*0930*/  LDS R35, [R18+0x1c0] ;  /* 0x0001c00012237984 */ /* 0x000e620000000800 */
[----:B---3--:R-:W-:-:S03]  /*0940*/  FFMA R8, R27, R10, R8 ;  /* 0x0000000a1b087223 */ /* 0x008fc60000000008 */
[----:B------:R-:W2:Y:S04]  /*0950*/  LDS R9, [R18+0x200] ;  /* 0x0002000012097984 */ /* 0x000ea80000000800 */
[----:B------:R-:W3:Y:S01]  /*0960*/  LDS R27, [R18+0x280] ;  /* 0x00028000121b7984 */ /* 0x000ee20000000800 */
[----:B-1----:R-:W-:-:S04]  /*0970*/  FFMA R11, R35, R11, R8 ;  /* 0x0000000b230b7223 */ /* 0x002fc80000000008 */
[----:B--2---:R-:W-:Y:S02]  /*0980*/  FFMA R8, R12, R9, R11 ;  /* 0x000000090c087223 */ /* 0x004fe4000000000b */
[----:B------:R-:W1:Y:S02]  /*0990*/  LDS R12, [R18+0x2c0] ;  /* 0x0002c000120c7984 */ /* 0x000e640000000800 */
[----:B------:R-:W-:Y:S01]  /*09a0*/  FFMA R34, R37, R13, R8 ;  /* 0x0000000d25227223 */ /* 0x000fe20000000008 */
[----:B------:R-:W-:Y:S01]  /*09b0*/  IMAD.WIDE.U32 R36, R21, 0x4, R32 ;  /* 0x0000000415247825 */ /* 0x000fe200078e0020 */
[----:B------:R-:W-:Y:S03]  /*09c0*/  LDS R13, [R18+0x300] ;  /* 0x00030000120d7984 */ /* 0x000fe60000000800 */
[----:B---3--:R-:W-:Y:S01]  /*09d0*/  FFMA R27, R27, R14, R34 ;  /* 0x0000000e1b1b7223 */ /* 0x008fe20000000022 */
[----:B------:R-:W2:Y:S01]  /*09e0*/  LDS.128 R8, [R7+0x30] ;  /* 0x0000300007087984 */ /* 0x000ea20000000c00 */
        /* <DEDUP_REMOVED lines=10> */
[----:B------:R-:W-:Y:S01]  /*0a90*/  R2UR UR4, R28 ;  /* 0x000000001c0472ca */ /* 0x000fe200000e0000 */
[----:B------:R-:W-:Y:S01]  /*0aa0*/  IMAD.WIDE.U32 R30, R26, 0x4, R30 ;  /* 0x000000041a1e7825 */ /* 0x000fe200078e001e */
[----:B------:R-:W-:-:S03]  /*0ab0*/  R2UR UR5, R29 ;  /* 0x000000001d0572ca */ /* 0x000fc600000e0000 */
        /* <DEDUP_REMOVED lines=11> */
[----:B------:R-:W4:Y:S04]  /*0b70*/  LDS R34, [R18+0xc0] ;  /* 0x0000c00012227984 */ /* 0x000f280000000800 */
[----:B------:R-:W-:Y:S04]  /*0b80*/  LDS R36, [R18+0x340] ;  /* 0x0003400012247984 */ /* 0x000fe80000000800 */
        /* <DEDUP_REMOVED lines=8> */
[----:B------:R-:W3:Y:S04]  /*0c10*/  LDS R12, [R18+0x180] ;  /* 0x00018000120c7984 */ /* 0x000ee80000000800 */
[----:B------:R-:W4:Y:S01]  /*0c20*/  LDS R34, [R18+0x1c0] ;  /* 0x0001c00012227984 */ /* 0x000f220000000800 */
        /* <DEDUP_REMOVED lines=8> */
[----:B------:R-:W4:Y:S04]  /*0cb0*/  LDS R8, [R18+0x2c0] ;  /* 0x0002c00012087984 */ /* 0x000f280000000800 */
[----:B------:R-:W-:Y:S01]  /*0cc0*/  LDS R34, [R18+0x3c0] ;  /* 0x0003c00012227984 */ /* 0x000fe20000000800 */
[----:B-1----:R-:W-:Y:S01]  /*0cd0*/  FFMA R12, R12, R9, R11 ;  /* 0x000000090c0c7223 */ /* 0x002fe2000000000b */
[----:B------:R-:W-:-:S03]  /*0ce0*/  IADD3 R9, PT, PT, R21, 0x10, RZ ;  /* 0x0000001015097810 */ /* 0x000fc60007ffe0ff */
[----:B--2---:R-:W-:Y:S02]  /*0cf0*/  FFMA R13, R27, R13, R12 ;  /* 0x0000000d1b0d7223 */ /* 0x004fe4000000000c */
[----:B------:R-:W-:Y:S01]  /*0d00*/  IMAD.WIDE.U32 R32, R9, 0x4, R32 ;  /* 0x0000000409207825 */ /* 0x000fe200078e0020 */
[----:B------:R-:W-:Y:S03]  /*0d10*/  LDS R12, [R18+0x300] ;  /* 0x00030000120c7984 */ /* 0x000fe60000000800 */
[----:B---3--:R-:W-:-:S04]  /*0d20*/  FFMA R13, R10, R14, R13 ;  /* 0x0000000e0a0d7223 */ /* 0x008fc8000000000d */
[----:B----4-:R-:W-:Y:S02]  /*0d30*/  FFMA R15, R8, R15, R13 ;  /* 0x0000000f080f7223 */ /* 0x010fe4000000000d */
[----:B------:R-:W1:Y:S01]  /*0d40*/  LDS.128 R8, [R7+0x30] ;  /* 0x0000300007087984 */ /* 0x000e620000000c00 */
[----:B------:R-:W-:Y:S06]  /*0d50*/  BAR.SYNC.DEFER_BLOCKING 0x0 ;  /* 0x0000000000007b1d */ /* 0x000fec0000010000 */
[----:B------:R-:W2:Y:S04]  /*0d60*/  LDG.E R33, desc[UR4][R32.64] ;  /* 0x0000000420217981 */ /* 0x000ea8000c1e1900 */
[----:B------:R-:W3:Y:S01]  /*0d70*/  LDG.E R31, desc[UR6][R30.64] ;  /* 0x000000061e1f7981 */ /* 0x000ee2000c1e1900 */
[----:B------:R-:W-:-:S02]  /*0d80*/  IADD3 R23, PT, PT, R23, 0x4, RZ ;  /* 0x0000000417177810 */ /* 0x000fc40007ffe0ff */
[----:B------:R-:W-:Y:S02]  /*0d90*/  IADD3 R21, PT, PT, R21, 0x40, RZ ;  /* 0x0000004015157810 */ /* 0x000fe40007ffe0ff */
[----:B------:R-:W-:Y:S02]  /*0da0*/  ISETP.NE.AND P0, PT, R23, RZ, PT ;  /* 0x000000ff1700720c */ /* 0x000fe40003f05270 */
[C---:B------:R-:W-:Y:S01]  /*0db0*/  LEA R26, R17.reuse, R26, 0x6 ;  /* 0x0000001a111a7211 */ /* 0x040fe200078e30ff */
[----:B-1----:R-:W-:Y:S01]  /*0dc0*/  FFMA R37, R8, R12, R15 ;  /* 0x0000000c08257223 */ /* 0x002fe2000000000f */
[C---:B------:R-:W-:Y:S02]  /*0dd0*/  LEA R24, R17.reuse, R24, 0x6 ;  /* 0x0000001811187211 */ /* 0x040fe400078e30ff */
[C---:B------:R-:W-:Y:S01]  /*0de0*/  LEA R22, R17.reuse, R22, 0x6 ;  /* 0x0000001611167211 */ /* 0x040fe200078e30ff */
[----:B------:R-:W-:Y:S01]  /*0df0*/  FFMA R8, R36, R9, R37 ;  /* 0x0000000924087223 */ /* 0x000fe20000000025 */
[----:B------:R-:W-:-:S03]  /*0e00*/  LEA R20, R17, R20, 0x6 ;  /* 0x0000001411147211 */ /* 0x000fc600078e30ff */
[----:B------:R-:W-:-:S04]  /*0e10*/  FFMA R35, R35, R10, R8 ;  /* 0x0000000a23237223 */ /* 0x000fc80000000008 */
[----:B------:R-:W-:Y:S01]  /*0e20*/  FFMA R35, R34, R11, R35 ;  /* 0x0000000b22237223 */ /* 0x000fe20000000023 */
[----:B--2---:R-:W-:Y:S04]  /*0e30*/  STS [R19], R33 ;  /* 0x0000002113007388 */ /* 0x004fe80000000800 */
[----:B---3--:R-:W-:Y:S01]  /*0e40*/  STS [R16], R31 ;  /* 0x0000001f10007388 */ /* 0x008fe20000000800 */
[----:B------:R-:W-:Y:S06]  /*0e50*/  BAR.SYNC.DEFER_BLOCKING 0x0 ;  /* 0x0000000000007b1d */ /* 0x000fec0000010000 */
[----:B------:R-:W-:Y:S04]  /*0e60*/  LDS R27, [R18] ;  /* 0x00000000121b7984 */ /* 0x000fe80000000800 */
[----:B------:R-:W1:Y:S04]  /*0e70*/  LDS.128 R12, [R7] ;  /* 0x00000000070c7984 */ /* 0x000e680000000c00 */
[----:B------:R-:W2:Y:S04]  /*0e80*/  LDS R36, [R18+0x40] ;  /* 0x0000400012247984 */ /* 0x000ea80000000800 */
[----:B------:R-:W3:Y:S04]  /*0e90*/  LDS R37, [R18+0x80] ;  /* 0x0000800012257984 */ /* 0x000ee80000000800 */
[----:B------:R-:W4:Y:S04]  /*0ea0*/  LDS R32, [R18+0xc0] ;  /* 0x0000c00012207984 */ /* 0x000f280000000800 */
[----:B------:R-:W-:Y:S04]  /*0eb0*/  LDS R31, [R18+0x100] ;  /* 0x00010000121f7984 */ /* 0x000fe80000000800 */
[----:B------:R-:W5:Y:S04]  /*0ec0*/  LDS.128 R8, [R7+0x10] ;  /* 0x0000100007087984 */ /* 0x000f680000000c00 */
[----:B------:R-:W0:Y:S04]  /*0ed0*/  LDS R30, [R18+0x140] ;  /* 0x00014000121e7984 */ /* 0x000e280000000800 */
[----:B------:R-:W-:Y:S01]  /*0ee0*/  LDS R34, [R18+0x1c0] ;  /* 0x0001c00012227984 */ /* 0x000fe20000000800 */
[----:B-1----:R-:W-:-:S04]  /*0ef0*/  FFMA R27, R12, R27, R35 ;  /* 0x0000001b0c1b7223 */ /* 0x002fc80000000023 */
[----:B--2---:R-:W-:Y:S02]  /*0f00*/  FFMA R36, R36, R13, R27 ;  /* 0x0000000d24247223 */ /* 0x004fe4000000001b */
[----:B------:R-:W1:Y:S02]  /*0f10*/  LDS R27, [R18+0x180] ;  /* 0x00018000121b7984 */ /* 0x000e640000000800 */
[----:B---3--:R-:W-:-:S04]  /*0f20*/  FFMA R37, R37, R14, R36 ;  /* 0x0000000e25257223 */ /* 0x008fc80000000024 */
[----:B----4-:R-:W-:Y:S02]  /*0f30*/  FFMA R15, R32, R15, R37 ;  /* 0x0000000f200f7223 */ /* 0x010fe40000000025 */
[----:B------:R-:W-:Y:S02]  /*0f40*/  LDS R32, [R18+0x240] ;  /* 0x0002400012207984 */ /* 0x000fe40000000800 */
[----:B-----5:R-:W-:Y:S02]  /*0f50*/  FFMA R33, R8, R31, R15 ;  /* 0x0000001f08217223 */ /* 0x020fe4000000000f */
[----:B------:R-:W-:Y:S02]  /*0f60*/  LDS R31, [R18+0x200] ;  /* 0x00020000121f7984 */ /* 0x000fe40000000800 */
[----:B0-----:R-:W-:Y:S02]  /*0f70*/  FFMA R30, R30, R9, R33 ;  /* 0x000000091e1e7223 */ /* 0x001fe40000000021 */
[----:B------:R-:W0:Y:S02]  /*0f80*/  LDS.128 R12, [R7+0x20] ;  /* 0x00002000070c7984 */ /* 0x000e240000000c00 */
[----:B-1----:R-:W-:-:S02]  /*0f90*/  FFMA R9, R27, R10, R30 ;  /* 0x0000000a1b097223 */ /* 0x002fc4000000001e */
[----:B------:R-:W1:Y:S02]  /*0fa0*/  LDS R27, [R18+0x280] ;  /* 0x00028000121b7984 */ /* 0x000e640000000800 */
[----:B------:R-:W-:Y:S02]  /*0fb0*/  FFMA R9, R34, R11, R9 ;  /* 0x0000000b22097223 */ /* 0x000fe40000000009 */
[----:B------:R-:W2:Y:S04]  /*0fc0*/  LDS R30, [R18+0x2c0] ;  /* 0x0002c000121e7984 */ /* 0x000ea80000000800 */
[----:B------:R-:W-:Y:S01]  /*0fd0*/  LDS R34, [R18+0x380] ;  /* 0x0003800012227984 */ /* 0x000fe20000000800 */
[----:B0-----:R-:W-:-:S03]  /*0fe0*/  FFMA R33, R12, R31, R9 ;  /* 0x0000001f0c217223 */ /* 0x001fc60000000009 */
[----:B------:R-:W-:Y:S01]  /*0ff0*/  LDS R31, [R18+0x300] ;  /* 0x00030000121f7984 */ /* 0x000fe20000000800 */
[----:B------:R-:W-:-:S03]  /*1000*/  FFMA R32, R32, R13, R33 ;  /* 0x0000000d20207223 */ /* 0x000fc60000000021 */
[----:B------:R-:W0:Y:S04]  /*1010*/  LDS.128 R8, [R7+0x30] ;  /* 0x0000300007087984 */ /* 0x000e280000000c00 */
[----:B------:R-:W3:Y:S04]  /*1020*/  LDS R13, [R18+0x340] ;  /* 0x00034000120d7984 */ /* 0x000ee80000000800 */
[----:B------:R-:W4:Y:S01]  /*1030*/  LDS R12, [R18+0x3c0] ;  /* 0x0003c000120c7984 */ /* 0x000f220000000800 */
[----:B-1----:R-:W-:-:S04]  /*1040*/  FFMA R27, R27, R14, R32 ;  /* 0x0000000e1b1b7223 */ /* 0x002fc80000000020 */
[----:B--2---:R-:W-:-:S04]  /*1050*/  FFMA R15, R30, R15, R27 ;  /* 0x0000000f1e0f7223 */ /* 0x004fc8000000001b */
[----:B0-----:R-:W-:-:S04]  /*1060*/  FFMA R8, R8, R31, R15 ;  /* 0x0000001f08087223 */ /* 0x001fc8000000000f */
[----:B---3--:R-:W-:-:S04]  /*1070*/  FFMA R9, R13, R9, R8 ;  /* 0x000000090d097223 */ /* 0x008fc80000000008 */
[----:B------:R-:W-:-:S04]  /*1080*/  FFMA R9, R34, R10, R9 ;  /* 0x0000000a22097223 */ /* 0x000fc80000000009 */
[----:B----4-:R-:W-:Y:S01]  /*1090*/  FFMA R11, R12, R11, R9 ;  /* 0x0000000b0c0b7223 */ /* 0x010fe20000000009 */
[----:B------:R-:W-:Y:S06]  /*10a0*/  BAR.SYNC.DEFER_BLOCKING 0x0 ;  /* 0x0000000000007b1d */ /* 0x000fec0000010000 */
[----:B------:R-:W-:Y:S05]  /*10b0*/  @P0 BRA `(.L_x_8) ;  /* 0xfffffff000c80947 */ /* 0x000fea000383ffff */
.L_x_7:
[----:B------:R-:W-:-:S13]  /*10c0*/  LOP3.LUT P0, R8, R25, 0x3, RZ, 0xc0, !PT ;  /* 0x0000000319087812 */ /* 0x000fda000780c0ff */
[----:B------:R-:W-:Y:S05]  /*10d0*/  @!P0 BRA `(.L_x_6) ;  /* 0x0000000800cc8947 */ /* 0x000fea0003800000 */
[----:B------:R-:W1:Y:S01]  /*10e0*/  S2R R20, SR_TID.X ;  /* 0x0000000000147919 */ /* 0x000e620000002100 */
[----:B------:R-:W-:Y:S02]  /*10f0*/  ISETP.NE.AND P0, PT, R8, 0x1, PT ;  /* 0x000000010800780c */ /* 0x000fe40003f05270 */
[----:B------:R-:W-:Y:S02]  /*1100*/  LOP3.LUT R25, R25, 0x1, RZ, 0xc0, !PT ;  /* 0x0000000119197812 */ /* 0x000fe400078ec0ff */
[----:B------:R-:W-:Y:S02]  /*1110*/  MOV R21, 0x400 ;  /* 0x0000040000157802 */ /* 0x000fe40000000f00 */
[----:B------:R-:W-:-:S07]  /*1120*/  ISETP.NE.U32.AND P1, PT, R25, 0x1, PT ;  /* 0x000000011900780c */ /* 0x000fce0003f25070 */
[----:B------:R-:W-:Y:S06]  /*1130*/  @!P0 BRA `(.L_x_9) ;  /* 0x0000000400c08947 */ /* 0x000fec0003800000 */
[----:B------:R-:W2:Y:S01]  /*1140*/  LDC R25, c[0x0][0x39c] ;  /* 0x0000e700ff197b82 */ /* 0x000ea20000000800 */
[C---:B----4-:R-:W-:Y:S02]  /*1150*/  R2UR UR4, R28.reuse ;  /* 0x000000001c0472ca */ /* 0x050fe400000e0000 */
[----:B------:R-:W-:Y:S02]  /*1160*/  R2UR UR5, R29 ;  /* 0x000000001d0572ca */ /* 0x000fe400000e0000 */
[----:B-1----:R-:W-:Y:S02]  /*1170*/  LEA R24, R5, R20, 0x4 ;  /* 0x0000001405187211 */ /* 0x002fe400078e20ff */
[----:B------:R-:W-:Y:S01]  /*1180*/  R2UR UR6, R28 ;  /* 0x000000001c0672ca */ /* 0x000fe200000e0000 */
[----:B------:R-:W1:Y:S01]  /*1190*/  LDC.64 R18, c[0x0][0x380] ;  /* 0x0000e000ff127b82 */ /* 0x000e620000000a00 */
[----:B------:R-:W-:Y:S02]  /*11a0*/  R2UR UR7, R29 ;  /* 0x000000001d0772ca */ /* 0x000fe400000e0000 */
[----:B------:R-:W-:-:S05]  /*11b0*/  LEA R27, R5, R4, 0x4 ;  /* 0x00000004051b7211 */ /* 0x000fca00078e20ff */
[----:B------:R-:W3:Y:S01]  /*11c0*/  LDC.64 R16, c[0x0][0x388] ;  /* 0x0000e200ff107b82 */ /* 0x000ee20000000a00 */
[----:B--2---:R-:W-:Y:S02]  /*11d0*/  IMAD R9, R24, R25, R6 ;  /* 0x0000001918097224 */ /* 0x004fe400078e0206 */
[----:B-1----:R-:W-:-:S05]  /*11e0*/  IMAD.WIDE.U32 R12, R27, 0x4, R18 ;  /* 0x000000041b0c7825 */ /* 0x002fca00078e0012 */
[----:B------:R-:W2:Y:S01]  /*11f0*/  LDG.E R35, desc[UR4][R12.64] ;  /* 0x000000040c237981 */ /* 0x000ea2000c1e1900 */
[----:B---3--:R-:W-:-:S05]  /*1200*/  IMAD.WIDE.U32 R8, R9, 0x4, R16 ;  /* 0x0000000409087825 */ /* 0x008fca00078e0010 */
[----:B------:R-:W3:Y:S01]  /*1210*/  LDG.E R37, desc[UR6][R8.64] ;  /* 0x0000000608257981 */ /* 0x000ee2000c1e1900 */
[----:B------:R-:W-:-:S04]  /*1220*/  IADD3 R15, PT, PT, R21, 0x400, RZ ;  /* 0x00000400150f7810 */ /* 0x000fc80007ffe0ff */
[----:B------:R-:W-:-:S04]  /*1230*/  LEA R15, R2, R15, 0x18 ;  /* 0x0000000f020f7211 */ /* 0x000fc800078ec0ff */
[C---:B------:R-:W-:Y:S02]  /*1240*/  LEA R23, R0.reuse, R15, 0x2 ;  /* 0x0000000f00177211 */ /* 0x040fe400078e10ff */
[----:B------:R-:W-:Y:S02]  /*1250*/  LEA R22, R0, R7, 0x2 ;  /* 0x0000000700167211 */ /* 0x000fe400078e10ff */
[----:B------:R-:W-:Y:S01]  /*1260*/  LEA R26, R20, R23, 0x6 ;  /* 0x00000017141a7211 */ /* 0x000fe200078e30ff */
[----:B------:R-:W-:Y:S05]  /*1270*/  WARPSYNC.ALL ;  /* 0x0000000000007948 */ /* 0x000fea0003800000 */
[----:B------:R-:W-:-:S02]  /*1280*/  IADD3 R24, PT, PT, R24, 0x10, RZ ;  /* 0x0000001018187810 */ /* 0x000fc40007ffe0ff */
[----:B------:R-:W-:Y:S02]  /*1290*/  IADD3 R27, PT, PT, R27, 0x10, RZ ;  /* 0x000000101b1b7810 */ /* 0x000fe40007ffe0ff */
[C---:B------:R-:W-:Y:S02]  /*12a0*/  R2UR UR4, R28.reuse ;  /* 0x000000001c0472ca */ /* 0x040fe400000e0000 */
[C---:B------:R-:W-:Y:S02]  /*12b0*/  R2UR UR5, R29.reuse ;  /* 0x000000001d0572ca */ /* 0x040fe400000e0000 */
[----:B------:R-:W-:Y:S02]  /*12c0*/  R2UR UR6, R28 ;  /* 0x000000001c0672ca */ /* 0x000fe400000e0000 */
[----:B------:R-:W-:Y:S01]  /*12d0*/  R2UR UR7, R29 ;  /* 0x000000001d0772ca */ /* 0x000fe200000e0000 */
        /* <DEDUP_REMOVED lines=9> */
[----:B------:R-:W-:Y:S04]  /*1370*/  LDS R37, [R23+0x280] ;  /* 0x0002800017257984 */ /* 0x000fe80000000800 */
[----:B------:R-:W-:Y:S01]  /*1380*/  LDS R34, [R23+0x3c0] ;  /* 0x0003c00017227984 */ /* 0x000fe20000000800 */
[----:B-1----:R-:W-:-:S03]  /*1390*/  FFMA R12, R12, R10, R11 ;  /* 0x0000000a0c0c7223 */ /* 0x002fc6000000000b */
[----:B------:R-:W1:Y:S01]  /*13a0*/  LDS.128 R8, [R7+0x10] ;  /* 0x0000100007087984 */ /* 0x000e620000000c00 */
[----:B--2---:R-:W-:-:S03]  /*13b0*/  FFMA R12, R30, R13, R12 ;  /* 0x0000000d1e0c7223 */ /* 0x004fc6000000000c */
[----:B------:R-:W2:Y:S01]  /*13c0*/  LDS R30, [R23+0x140] ;  /* 0x00014000171e7984 */ /* 0x000ea20000000800 */
[----:B---3--:R-:W-:-:S03]  /*13d0*/  FFMA R13, R31, R14, R12 ;  /* 0x0000000e1f0d7223 */ /* 0x008fc6000000000c */
[----:B------:R-:W3:Y:S01]  /*13e0*/  LDS R31, [R23+0x180] ;  /* 0x00018000171f7984 */ /* 0x000ee20000000800 */
[----:B----4-:R-:W-:-:S03]  /*13f0*/  FFMA R13, R32, R15, R13 ;  /* 0x0000000f200d7223 */ /* 0x010fc6000000000d */
[----:B------:R-:W4:Y:S01]  /*1400*/  LDS R32, [R23+0x1c0] ;  /* 0x0001c00017207984 */ /* 0x000f220000000800 */
[----:B-1----:R-:W-:-:S03]  /*1410*/  FFMA R35, R8, R33, R13 ;  /* 0x0000002108237223 */ /* 0x002fc6000000000d */
[----:B------:R-:W-:Y:S04]  /*1420*/  LDS R33, [R23+0x200] ;  /* 0x0002000017217984 */ /* 0x000fe80000000800 */
[----:B------:R-:W1:Y:S04]  /*1430*/  LDS.128 R12, [R7+0x20] ;  /* 0x00002000070c7984 */ /* 0x000e680000000c00 */
[----:B------:R-:W5:Y:S01]  /*1440*/  LDS R8, [R23+0x240] ;  /* 0x0002400017087984 */ /* 0x000f620000000800 */
[----:B--2---:R-:W-:-:S04]  /*1450*/  FFMA R30, R30, R9, R35 ;  /* 0x000000091e1e7223 */ /* 0x004fc80000000023 */
[----:B---3--:R-:W-:-:S04]  /*1460*/  FFMA R31, R31, R10, R30 ;  /* 0x0000000a1f1f7223 */ /* 0x008fc8000000001e */
[----:B----4-:R-:W-:Y:S01]  /*1470*/  FFMA R11, R32, R11, R31 ;  /* 0x0000000b200b7223 */ /* 0x010fe2000000001f */
[----:B------:R-:W-:Y:S01]  /*1480*/  IMAD R31, R24, R25, R6 ;  /* 0x00000019181f7224 */ /* 0x000fe200078e0206 */
[----:B------:R-:W-:Y:S01]  /*1490*/  LDS R32, [R23+0x340] ;  /* 0x0003400017207984 */ /* 0x000fe20000000800 */
[----:B------:R-:W-:-:S03]  /*14a0*/  IMAD.WIDE.U32 R24, R27, 0x4, R18 ;  /* 0x000000041b187825 */ /* 0x000fc600078e0012 */
[----:B------:R-:W-:Y:S01]  /*14b0*/  LDS R27, [R23+0x380] ;  /* 0x00038000171b7984 */ /* 0x000fe20000000800 */
[----:B------:R-:W-:-:S03]  /*14c0*/  IMAD.WIDE.U32 R30, R31, 0x4, R16 ;  /* 0x000000041f1e7825 */ /* 0x000fc600078e0010 */
[----:B------:R-:W-:Y:S01]  /*14d0*/  LDS.128 R16, [R7+0x30] ;  /* 0x0000300007107984 */ /* 0x000fe20000000c00 */
[----:B-1----:R-:W-:-:S03]  /*14e0*/  FFMA R33, R12, R33, R11 ;  /* 0x000000210c217223 */ /* 0x002fc6000000000b */
[----:B------:R-:W1:Y:S01]  /*14f0*/  LDS R12, [R23+0x2c0] ;  /* 0x0002c000170c7984 */ /* 0x000e620000000800 */
[----:B-----5:R-:W-:-:S03]  /*1500*/  FFMA R33, R8, R13, R33 ;  /* 0x0000000d08217223 */ /* 0x020fc60000000021 */
[----:B------:R-:W2:Y:S01]  /*1510*/  LDS R13, [R23+0x300] ;  /* 0x00030000170d7984 */ /* 0x000ea20000000800 */
[----:B------:R-:W-:Y:S06]  /*1520*/  BAR.SYNC.DEFER_BLOCKING 0x0 ;  /* 0x0000000000007b1d */ /* 0x000fec0000010000 */
[----:B------:R-:W3:Y:S04]  /*1530*/  LDG.E R25, desc[UR4][R24.64] ;  /* 0x0000000418197981 */ /* 0x000ee8000c1e1900 */
[----:B------:R-:W4:Y:S01]  /*1540*/  LDG.E R30, desc[UR6][R30.64] ;  /* 0x000000061e1e7981 */ /* 0x000f22000c1e1900 */
[----:B------:R-:W-:-:S04]  /*1550*/  FFMA R37, R37, R14, R33 ;  /* 0x0000000e25257223 */ /* 0x000fc80000000021 */
[----:B-1----:R-:W-:Y:S01]  /*1560*/  FFMA R15, R12, R15, R37 ;  /* 0x0000000f0c0f7223 */ /* 0x002fe20000000025 */
[----:B------:R-:W-:Y:S01]  /*1570*/  IADD3 R5, PT, PT, R5, 0x2, RZ ;  /* 0x0000000205057810 */ /* 0x000fe20007ffe0ff */
[----:B---3--:R2:W-:Y:S04]  /*1580*/  STS [R22], R25 ;  /* 0x0000001916007388 */ /* 0x0085e80000000800 */
[----:B----4-:R-:W-:Y:S01]  /*1590*/  STS [R26], R30 ;  /* 0x0000001e1a007388 */ /* 0x010fe20000000800 */
[----:B------:R-:W-:Y:S01]  /*15a0*/  BAR.SYNC.DEFER_BLOCKING 0x0 ;  /* 0x0000000000007b1d */ /* 0x000fe20000010000 */
[----:B--2---:R-:W-:-:S05]  /*15b0*/  FFMA R25, R16, R13, R15 ;  /* 0x0000000d10197223 */ /* 0x004fca000000000f */
[----:B------:R-:W-:Y:S04]  /*15c0*/  LDS R35, [R23] ;  /* 0x0000000017237984 */ /* 0x000fe80000000800 */
[----:B------:R-:W1:Y:S04]  /*15d0*/  LDS.128 R8, [R7] ;  /* 0x0000000007087984 */ /* 0x000e680000000c00 */
[----:B------:R-:W2:Y:S04]  /*15e0*/  LDS R36, [R23+0x40] ;  /* 0x0000400017247984 */ /* 0x000ea80000000800 */
[----:B------:R-:W3:Y:S04]  /*15f0*/  LDS R33, [R23+0x80] ;  /* 0x0000800017217984 */ /* 0x000ee80000000800 */
[----:B------:R-:W4:Y:S04]  /*1600*/  LDS R24, [R23+0xc0] ;  /* 0x0000c00017187984 */ /* 0x000f280000000800 */
[----:B------:R-:W-:Y:S04]  /*1610*/  LDS R31, [R23+0x100] ;  /* 0x00010000171f7984 */ /* 0x000fe80000000800 */
[----:B------:R-:W5:Y:S01]  /*1620*/  LDS.128 R12, [R7+0x10] ;  /* 0x00001000070c7984 */ /* 0x000f620000000c00 */
[----:B------:R-:W-:-:S03]  /*1630*/  FFMA R32, R32, R17, R25 ;  /* 0x0000001120207223 */ /* 0x000fc60000000019 */
[----:B------:R-:W0:Y:S01]  /*1640*/  LDS R22, [R23+0x140] ;  /* 0x0001400017167984 */ /* 0x000e220000000800 */
[----:B------:R-:W-:-:S03]  /*1650*/  FFMA R27, R27, R18, R32 ;  /* 0x000000121b1b7223 */ /* 0x000fc60000000020 */
[----:B------:R-:W0:Y:S01]  /*1660*/  LDS R25, [R23+0x180] ;  /* 0x0001800017197984 */ /* 0x000e220000000800 */
[----:B------:R-:W-:-:S03]  /*1670*/  FFMA R19, R34, R19, R27 ;  /* 0x0000001322137223 */ /* 0x000fc6000000001b */
[----:B------:R-:W0:Y:S04]  /*1680*/  LDS R26, [R23+0x1c0] ;  /* 0x0001c000171a7984 */ /* 0x000e280000000800 */
[----:B------:R-:W-:Y:S01]  /*1690*/  LDS R27, [R23+0x200] ;  /* 0x00020000171b7984 */ /* 0x000fe20000000800 */
[----:B-1----:R-:W-:-:S03]  /*16a0*/  FFMA R35, R8, R35, R19 ;  /* 0x0000002308237223 */ /* 0x002fc60000000013 */
[----:B------:R-:W-:Y:S04]  /*16b0*/  LDS R30, [R23+0x240] ;  /* 0x00024000171e7984 */ /* 0x000fe80000000800 */
[----:B------:R-:W1:Y:S01]  /*16c0*/  LDS.128 R16, [R7+0x20] ;  /* 0x0000200007107984 */ /* 0x000e620000000c00 */
[----:B--2---:R-:W-:-:S04]  /*16d0*/  FFMA R36, R36, R9, R35 ;  /* 0x0000000924247223 */ /* 0x004fc80000000023 */
[----:B---3--:R-:W-:Y:S02]  /*16e0*/  FFMA R9, R33, R10, R36 ;  /* 0x0000000a21097223 */ /* 0x008fe40000000024 */
[----:B------:R-:W2:Y:S02]  /*16f0*/  LDS R33, [R23+0x280] ;  /* 0x0002800017217984 */ /* 0x000ea40000000800 */
[----:B----4-:R-:W-:Y:S02]  /*1700*/  FFMA R9, R24, R11, R9 ;  /* 0x0000000b18097223 */ /* 0x010fe40000000009 */
[----:B------:R-:W3:Y:S02]  /*1710*/  LDS R24, [R23+0x2c0] ;  /* 0x0002c00017187984 */ /* 0x000ee40000000800 */
[----:B-----5:R-:W-:Y:S02]  /*1720*/  FFMA R35, R12, R31, R9 ;  /* 0x0000001f0c237223 */ /* 0x020fe40000000009 */
[----:B------:R-:W-:Y:S04]  /*1730*/  LDS R31, [R23+0x300] ;  /* 0x00030000171f7984 */ /* 0x000fe80000000800 */
[----:B------:R-:W4:Y:S01]  /*1740*/  LDS.128 R8, [R7+0x30] ;  /* 0x0000300007087984 */ /* 0x000f220000000c00 */
[----:B0-----:R-:W-:-:S03]  /*1750*/  FFMA R32, R22, R13, R35 ;  /* 0x0000000d16207223 */ /* 0x001fc60000000023 */
[----:B------:R-:W0:Y:S04]  /*1760*/  LDS R12, [R23+0x340] ;  /* 0x00034000170c7984 */ /* 0x000e280000000800 */
[----:B------:R-:W5:Y:S04]  /*1770*/  LDS R13, [R23+0x380] ;  /* 0x00038000170d7984 */ /* 0x000f680000000800 */
[----:B------:R-:W5:Y:S01]  /*1780*/  LDS R22, [R23+0x3c0] ;  /* 0x0003c00017167984 */ /* 0x000f620000000800 */
[----:B------:R-:W-:-:S04]  /*1790*/  FFMA R25, R25, R14, R32 ;  /* 0x0000000e19197223 */ /* 0x000fc80000000020 */
[----:B------:R-:W-:-:S04]  /*17a0*/  FFMA R15, R26, R15, R25 ;  /* 0x0000000f1a0f7223 */ /* 0x000fc80000000019 */
[----:B-1----:R-:W-:-:S04]  /*17b0*/  FFMA R15, R16, R27, R15 ;  /* 0x0000001b100f7223 */ /* 0x002fc8000000000f */
[----:B------:R-:W-:-:S04]  /*17c0*/  FFMA R30, R30, R17, R15 ;  /* 0x000000111e1e7223 */ /* 0x000fc8000000000f */
[----:B--2---:R-:W-:-:S04]  /*17d0*/  FFMA R33, R33, R18, R30 ;  /* 0x0000001221217223 */ /* 0x004fc8000000001e */
[----:B---3--:R-:W-:-:S04]  /*17e0*/  FFMA R19, R24, R19, R33 ;  /* 0x0000001318137223 */ /* 0x008fc80000000021 */
[----:B----4-:R-:W-:-:S04]  /*17f0*/  FFMA R19, R8, R31, R19 ;  /* 0x0000001f08137223 */ /* 0x010fc80000000013 */
[----:B0-----:R-:W-:-:S04]  /*1800*/  FFMA R12, R12, R9, R19 ;  /* 0x000000090c0c7223 */ /* 0x001fc80000000013 */
[----:B-----5:R-:W-:-:S04]  /*1810*/  FFMA R13, R13, R10, R12 ;  /* 0x0000000a0d0d7223 */ /* 0x020fc8000000000c */
[----:B------:R-:W-:Y:S01]  /*1820*/  FFMA R11, R22, R11, R13 ;  /* 0x0000000b160b7223 */ /* 0x000fe2000000000d */
[----:B------:R-:W-:Y:S06]  /*1830*/  BAR.SYNC.DEFER_BLOCKING 0x0 ;  /* 0x0000000000007b1d */ /* 0x000fec0000010000 */
.L_x_9:
[----:B------:R-:W-:Y:S05]  /*1840*/  @P1 BRA `(.L_x_6) ;  /* 0x0000000000f01947 */ /* 0x000fea0003800000 */
[----:B------:R-:W2:Y:S01]  /*1850*/  LDC.64 R8, c[0x0][0x380] ;  /* 0x0000e000ff087b82 */ /* 0x000ea20000000a00 */
[----:B------:R-:W3:Y:S01]  /*1860*/  LDCU UR4, c[0x0][0x39c] ;  /* 0x00007380ff0477ac */ /* 0x000ee20008000800 */
[C---:B----4-:R-:W-:Y:S02]  /*1870*/  R2UR UR6, R28.reuse ;  /* 0x000000001c0672ca */ /* 0x050fe400000e0000 */
[----:B------:R-:W-:Y:S02]  /*1880*/  R2UR UR7, R29 ;  /* 0x000000001d0772ca */ /* 0x000fe400000e0000 */
[----:B-1----:R-:W-:Y:S02]  /*1890*/  LEA R15, R5, R20, 0x4 ;  /* 0x00000014050f7211 */ /* 0x002fe400078e20ff */
[----:B------:R-:W1:Y:S01]  /*18a0*/  LDC.64 R12, c[0x0][0x388] ;  /* 0x0000e200ff0c7b82 */ /* 0x000e620000000a00 */
[----:B------:R-:W-:Y:S02]  /*18b0*/  R2UR UR8, R28 ;  /* 0x000000001c0872ca */ /* 0x000fe400000e0000 */
[----:B------:R-:W-:-:S02]  /*18c0*/  R2UR UR9, R29 ;  /* 0x000000001d0972ca */ /* 0x000fc400000e0000 */
[----:B------:R-:W-:Y:S01]  /*18d0*/  LEA R5, R5, R4, 0x4 ;  /* 0x0000000405057211 */ /* 0x000fe200078e20ff */
[----:B---3--:R-:W-:-:S04]  /*18e0*/  IMAD R15, R15, UR4, R6 ;  /* 0x000000040f0f7c24 */ /* 0x008fc8000f8e0206 */
[----:B--2---:R-:W-:-:S06]  /*18f0*/  IMAD.WIDE.U32 R8, R5, 0x4, R8 ;  /* 0x0000000405087825 */ /* 0x004fcc00078e0008 */
[----:B------:R-:W2:Y:S01]  /*1900*/  LDG.E R8, desc[UR6][R8.64] ;  /* 0x0000000608087981 */ /* 0x000ea2000c1e1900 */
[----:B-1----:R-:W-:-:S05]  /*1910*/  IMAD.WIDE.U32 R12, R15, 0x4, R12 ;  /* 0x000000040f0c7825 */ /* 0x002fca00078e000c */
[----:B------:R-:W3:Y:S01]  /*1920*/  LDG.E R4, desc[UR8][R12.64] ;  /* 0x000000080c047981 */ /* 0x000ee2000c1e1900 */
[----:B------:R-:W-:-:S04]  /*1930*/  IADD3 R21, PT, PT, R21, 0x400, RZ ;  /* 0x0000040015157810 */ /* 0x000fc80007ffe0ff */
[----:B------:R-:W-:-:S04]  /*1940*/  LEA R5, R2, R21, 0x18 ;  /* 0x0000001502057211 */ /* 0x000fc800078ec0ff */
[C---:B------:R-:W-:Y:S02]  /*1950*/  LEA R5, R0.reuse, R5, 0x2 ;  /* 0x0000000500057211 */ /* 0x040fe400078e10ff */
[----:B------:R-:W-:Y:S02]  /*1960*/  LEA R17, R0, R7, 0x2 ;  /* 0x0000000700117211 */ /* 0x000fe400078e10ff */
[----:B------:R-:W-:Y:S01]  /*1970*/  LEA R19, R20, R5, 0x6 ;  /* 0x0000000514137211 */ /* 0x000fe200078e30ff */
[----:B------:R-:W-:Y:S05]  /*1980*/  WARPSYNC.ALL ;  /* 0x0000000000007948 */ /* 0x000fea0003800000 */
        /* <DEDUP_REMOVED lines=11> */
[----:B------:R-:W0:Y:S04]  /*1a40*/  LDS R31, [R5+0x180] ;  /* 0x00018000051f7984 */ /* 0x000e280000000800 */
[----:B------:R-:W0:Y:S04]  /*1a50*/  LDS R4, [R5+0x1c0] ;  /* 0x0001c00005047984 */ /* 0x000e280000000800 */
[----:B------:R-:W-:Y:S04]  /*1a60*/  LDS R27, [R5+0x200] ;  /* 0x00020000051b7984 */ /* 0x000fe80000000800 */
[----:B------:R-:W0:Y:S01]  /*1a70*/  LDS.128 R16, [R7+0x20] ;  /* 0x0000200007107984 */ /* 0x000e220000000c00 */
[----:B-1----:R-:W-:-:S03]  /*1a80*/  FFMA R12, R12, R9, R11 ;  /* 0x000000090c0c7223 */ /* 0x002fc6000000000b */
[----:B------:R-:W1:Y:S01]  /*1a90*/  LDS R2, [R5+0x240] ;  /* 0x0002400005027984 */ /* 0x000e620000000800 */
[----:B--2---:R-:W-:-:S03]  /*1aa0*/  FFMA R13, R35, R13, R12 ;  /* 0x0000000d230d7223 */ /* 0x004fc6000000000c */
[----:B------:R-:W2:Y:S01]  /*1ab0*/  LDS R33, [R5+0x280] ;  /* 0x0002800005217984 */ /* 0x000ea20000000800 */
[----:B---3--:R-:W-:-:S03]  /*1ac0*/  FFMA R35, R10, R14, R13 ;  /* 0x0000000e0a237223 */ /* 0x008fc6000000000d */
[----:B------:R-:W3:Y:S01]  /*1ad0*/  LDS R12, [R5+0x2c0] ;  /* 0x0002c000050c7984 */ /* 0x000ee20000000800 */
[----:B----4-:R-:W-:-:S03]  /*1ae0*/  FFMA R15, R24, R15, R35 ;  /* 0x0000000f180f7223 */ /* 0x010fc60000000023 */
[----:B------:R-:W-:Y:S04]  /*1af0*/  LDS R13, [R5+0x300] ;  /* 0x00030000050d7984 */ /* 0x000fe80000000800 */
[----:B------:R-:W4:Y:S01]  /*1b00*/  LDS.128 R8, [R7+0x30] ;  /* 0x0000300007087984 */ /* 0x000f220000000c00 */
[----:B-----5:R-:W-:-:S03]  /*1b10*/  FFMA R15, R20, R25, R15 ;  /* 0x00000019140f7223 */ /* 0x020fc6000000000f */
[----:B------:R-:W5:Y:S01]  /*1b20*/  LDS R14, [R5+0x340] ;  /* 0x00034000050e7984 */ /* 0x000f620000000800 */
[----:B0-----:R-:W-:-:S03]  /*1b30*/  FFMA R0, R0, R21, R15 ;  /* 0x0000001500007223 */ /* 0x001fc6000000000f */
[----:B------:R-:W0:Y:S04]  /*1b40*/  LDS R20, [R5+0x380] ;  /* 0x0003800005147984 */ /* 0x000e280000000800 */
[----:B------:R-:W0:Y:S01]  /*1b50*/  LDS R15, [R5+0x3c0] ;  /* 0x0003c000050f7984 */ /* 0x000e220000000800 */
[----:B------:R-:W-:-:S04]  /*1b60*/  FFMA R31, R31, R22, R0 ;  /* 0x000000161f1f7223 */ /* 0x000fc80000000000 */
[----:B------:R-:W-:-:S04]  /*1b70*/  FFMA R23, R4, R23, R31 ;  /* 0x0000001704177223 */ /* 0x000fc8000000001f */
[----:B------:R-:W-:-:S04]  /*1b80*/  FFMA R23, R16, R27, R23 ;  /* 0x0000001b10177223 */ /* 0x000fc80000000017 */
[----:B-1----:R-:W-:-:S04]  /*1b90*/  FFMA R2, R2, R17, R23 ;  /* 0x0000001102027223 */ /* 0x002fc80000000017 */
[----:B--2---:R-:W-:-:S04]  /*1ba0*/  FFMA R33, R33, R18, R2 ;  /* 0x0000001221217223 */ /* 0x004fc80000000002 */
[----:B---3--:R-:W-:-:S04]  /*1bb0*/  FFMA R19, R12, R19, R33 ;  /* 0x000000130c137223 */ /* 0x008fc80000000021 */
[----:B----4-:R-:W-:-:S04]  /*1bc0*/  FFMA R13, R8, R13, R19 ;  /* 0x0000000d080d7223 */ /* 0x010fc80000000013 */
[----:B-----5:R-:W-:-:S04]  /*1bd0*/  FFMA R9, R14, R9, R13 ;  /* 0x000000090e097223 */ /* 0x020fc8000000000d */
[----:B0-----:R-:W-:-:S04]  /*1be0*/  FFMA R10, R20, R10, R9 ;  /* 0x0000000a140a7223 */ /* 0x001fc80000000009 */
[----:B------:R-:W-:Y:S01]  /*1bf0*/  FFMA R11, R15, R11, R10 ;  /* 0x0000000b0f0b7223 */ /* 0x000fe2000000000a */
[----:B------:R-:W-:Y:S06]  /*1c00*/  BAR.SYNC.DEFER_BLOCKING 0x0 ;  /* 0x0000000000007b1d */ /* 0x000fec0000010000 */
.L_x_6:
[----:B------:R-:W2:Y:S02]  /*1c10*/  LDC.64 R8, c[0x0][0x398] ;  /* 0x0000e600ff087b82 */ /* 0x000ea40000000a00 */
[----:B--2---:R-:W-:-:S04]  /*1c20*/  ISETP.GE.AND P0, PT, R6, R9, PT ;  /* 0x000000090600720c */ /* 0x004fc80003f06270 */
[----:B------:R-:W-:-:S13]  /*1c30*/  ISETP.GE.OR P0, PT, R3, R8, P0 ;  /* 0x000000080300720c */ /* 0x000fda0000706670 */
[----:B------:R-:W-:Y:S05]  /*1c40*/  @P0 EXIT ;  /* 0x000000000000094d */ /* 0x000fea0003800000 */
[----:B------:R-:W2:Y:S01]  /*1c50*/  LDC.64 R4, c[0x0][0x390] ;  /* 0x0000e400ff047b82 */ /* 0x000ea20000000a00 */
[----:B----4-:R-:W-:Y:S01]  /*1c60*/  R2UR UR4, R28 ;  /* 0x000000001c0472ca */ /* 0x010fe200000e0000 */
[----:B------:R-:W-:Y:S01]  /*1c70*/  IMAD R3, R3, R9, R6 ;  /* 0x0000000903037224 */ /* 0x000fe200078e0206 */
[----:B------:R-:W-:-:S03]  /*1c80*/  R2UR UR5, R29 ;  /* 0x000000001d0572ca */ /* 0x000fc600000e0000 */
[----:B--2---:R-:W-:-:S10]  /*1c90*/  IMAD.WIDE R2, R3, 0x4, R4 ;  /* 0x0000000403027825 */ /* 0x004fd400078e0204 */
[----:B------:R-:W-:Y:S01]  /*1ca0*/  STG.E desc[UR4][R2.64], R11 ;  /* 0x0000000b02007986 */ /* 0x000fe2000c101904 */
[----:B------:R-:W-:Y:S05]  /*1cb0*/  EXIT ;  /* 0x000000000000794d */ /* 0x000fea0003800000 */
.L_x_10:
        /* <DEDUP_REMOVED lines=12> */
.L_x_17:


//--------------------- .text._Z19multiMatrixOnDevicePfS_S_iii --------------------------
	.section	.text._Z19multiMatrixOnDevicePfS_S_iii,"ax",@progbits
	.align	128
        .global         _Z19multiMatrixOnDevicePfS_S_iii
        .type           _Z19multiMatrixOnDevicePfS_S_iii,@function
        .size           _Z19multiMatrixOnDevicePfS_S_iii,(.L_x_18 - _Z19multiMatrixOnDevicePfS_S_iii)
        .other          _Z19multiMatrixOnDevicePfS_S_iii,@"STO_CUDA_ENTRY STV_DEFAULT"
_Z19multiMatrixOnDevicePfS_S_iii:
.text._Z19multiMatrixOnDevicePfS_S_iii:
[----:B------:R-:W-:Y:S01]  /*0000*/  LDC R1, c[0x0][0x37c] ;  /* 0x0000df00ff017b82 */ /* 0x000fe20000000800 */
[----:B------:R-:W0:Y:S01]  /*0010*/  S2R R0, SR_TID.Y ;  /* 0x0000000000007919 */ /* 0x000e220000002200 */
[----:B------:R-:W1:Y:S06]  /*0020*/  LDCU UR4, c[0x0][0x360] ;  /* 0x00006c00ff0477ac */ /* 0x000e6c0008000800 */
[----:B------:R-:W2:Y:S01]  /*0030*/  LDC R15, c[0x0][0x3a0] ;  /* 0x0000e800ff0f7b82 */ /* 0x000ea20000000800 */
[----:B------:R-:W0:Y:S01]  /*0040*/  S2R R5, SR_CTAID.Y ;  /* 0x0000000000057919 */ /* 0x000e220000002600 */
[----:B------:R-:W0:Y:S01]  /*0050*/  LDCU UR5, c[0x0][0x364] ;  /* 0x00006c80ff0577ac */ /* 0x000e220008000800 */
[----:B------:R-:W1:Y:S01]  /*0060*/  S2R R14, SR_TID.X ;  /* 0x00000000000e7919 */ /* 0x000e620000002100 */
[----:B------:R-:W3:Y:S01]  /*0070*/  LDCU UR6, c[0x0][0x398] ;  /* 0x00007300ff0677ac */ /* 0x000ee20008000800 */
[----:B------:R-:W1:Y:S01]  /*0080*/  S2R R3, SR_CTAID.X ;  /* 0x0000000000037919 */ /* 0x000e620000002500 */
[----:B0-----:R-:W-:-:S05]  /*0090*/  IMAD R0, R5, UR5, R0 ;  /* 0x0000000505007c24 */ /* 0x001fca000f8e0200 */
[----:B--2---:R-:W-:Y:S01]  /*00a0*/  ISETP.GE.AND P0, PT, R0, R15, PT ;  /* 0x0000000f0000720c */ /* 0x004fe20003f06270 */
[----:B-1----:R-:W-:-:S05]  /*00b0*/  IMAD R14, R3, UR4, R14 ;  /* 0x00000004030e7c24 */ /* 0x002fca000f8e020e */
[----:B---3--:R-:W-:-:S13]  /*00c0*/  ISETP.GE.OR P0, PT, R14, UR6, P0 ;  /* 0x000000060e007c0c */ /* 0x008fda0008706670 */
[----:B------:R-:W-:Y:S05]  /*00d0*/  @P0 EXIT ;  /* 0x000000000000094d */ /* 0x000fea0003800000 */
[----:B------:R-:W0:Y:S01]  /*00e0*/  LDC R17, c[0x0][0x39c] ;  /* 0x0000e700ff117b82 */ /* 0x000e220000000800 */
[----:B------:R-:W1:Y:S01]  /*00f0*/  LDCU.64 UR6, c[0x0][0x358] ;  /* 0x00006b00ff0677ac */ /* 0x000e620008000a00 */
[----:B------:R-:W-:Y:S01]  /*0100*/  HFMA2 R26, -RZ, RZ, 0, 0 ;  /* 0x00000000ff1a7431 */ /* 0x000fe200000001ff */
[----:B0-----:R-:W-:-:S13]  /*0110*/  ISETP.GE.AND P0, PT, R17, 0x1, PT ;  /* 0x000000011100780c */ /* 0x001fda0003f06270 */
[----:B-1----:R-:W-:Y:S05]  /*0120*/  @!P0 BRA `(.L_x_11) ;  /* 0x0000000400b88947 */ /* 0x002fea0003800000 */
[C---:B------:R-:W-:Y:S01]  /*0130*/  ISETP.GE.U32.AND P1, PT, R17.reuse, 0x8, PT ;  /* 0x000000081100780c */ /* 0x040fe20003f26070 */
[----:B------:R-:W-:Y:S01]  /*0140*/  IMAD R18, R14, R17, RZ ;  /* 0x000000110e127224 */ /* 0x000fe200078e02ff */
[----:B------:R-:W-:Y:S02]  /*0150*/  LOP3.LUT R25, R17, 0x7, RZ, 0xc0, !PT ;  /* 0x0000000711197812 */ /* 0x000fe400078ec0ff */
[----:B------:R-:W-:Y:S02]  /*0160*/  MOV R26, RZ ;  /* 0x000000ff001a7202 */ /* 0x000fe40000000f00 */
[----:B------:R-:W-:Y:S02]  /*0170*/  ISETP.NE.AND P0, PT, R25, RZ, PT ;  /* 0x000000ff1900720c */ /* 0x000fe40003f05270 */
[----:B------:R-:W-:-:S05]  /*0180*/  MOV R19, RZ ;  /* 0x000000ff00137202 */ /* 0x000fca0000000f00 */
[----:B------:R-:W-:Y:S06]  /*0190*/  @!P1 BRA `(.L_x_12) ;  /* 0x0000000000c49947 */ /* 0x000fec0003800000 */
[----:B------:R-:W0:Y:S01]  /*01a0*/  LDCU.64 UR4, c[0x0][0x380] ;  /* 0x00007000ff0477ac */ /* 0x000e220008000a00 */
[----:B------:R-:W-:Y:S02]  /*01b0*/  LOP3.LUT R19, R17, 0x7ffffff8, RZ, 0xc0, !PT ;  /* 0x7ffffff811137812 */ /* 0x000fe400078ec0ff */
[----:B------:R-:W-:Y:S02]  /*01c0*/  MOV R26, RZ ;  /* 0x000000ff001a7202 */ /* 0x000fe40000000f00 */
[----:B------:R-:W-:Y:S02]  /*01d0*/  MOV R16, R18 ;  /* 0x0000001200107202 */ /* 0x000fe40000000f00 */
[----:B------:R-:W-:Y:S02]  /*01e0*/  MOV R22, R0 ;  /* 0x0000000000167202 */ /* 0x000fe40000000f00 */
[----:B------:R-:W-:Y:S01]  /*01f0*/  IADD3 R20, PT, PT, -R19, RZ, RZ ;  /* 0x000000ff13147210 */ /* 0x000fe20007ffe1ff */
[----:B0-----:R-:W-:-:S04]  /*0200*/  UIADD3 UR4, UP0, UPT, UR4, 0x10, URZ ;  /* 0x0000001004047890 */ /* 0x001fc8000ff1e0ff */
[----:B------:R-:W-:-:S12]  /*0210*/  UIADD3.X UR5, UPT, UPT, URZ, UR5, URZ, UP0, !UPT ;  /* 0x00000005ff057290 */ /* 0x000fd800087fe4ff */
.L_x_13:
[----:B------:R-:W0:Y:S01]  /*0220*/  LDC.64 R12, c[0x0][0x388] ;  /* 0x0000e200ff0c7b82 */ /* 0x000e220000000a00 */
[----:B------:R-:W-:Y:S02]  /*0230*/  MOV R2, UR4 ;  /* 0x0000000400027c02 */ /* 0x000fe40008000f00 */
[----:B------:R-:W-:-:S03]  /*0240*/  MOV R3, UR5 ;  /* 0x0000000500037c02 */ /* 0x000fc60008000f00 */
[----:B------:R-:W-:-:S05]  /*0250*/  IMAD.WIDE R2, R16, 0x4, R2 ;  /* 0x0000000410027825 */ /* 0x000fca00078e0202 */
[----:B------:R-:W2:Y:S04]  /*0260*/  LDG.E R21, desc[UR6][R2.64+-0x10] ;  /* 0xfffff00602157981 */ /* 0x000ea8000c1e1900 */
[----:B------:R-:W3:Y:S04]  /*0270*/  LDG.E R23, desc[UR6][R2.64+-0xc] ;  /* 0xfffff40602177981 */ /* 0x000ee8000c1e1900 */
[----:B------:R-:W4:Y:S01]  /*0280*/  LDG.E R29, desc[UR6][R2.64+-0x8] ;  /* 0xfffff806021d7981 */ /* 0x000f22000c1e1900 */
[----:B0-----:R-:W-:-:S05]  /*0290*/  IMAD.WIDE R12, R22, 0x4, R12 ;  /* 0x00000004160c7825 */ /* 0x001fca00078e020c */
[----:B------:R0:W2:Y:S01]  /*02a0*/  LDG.E R24, desc[UR6][R12.64] ;  /* 0x000000060c187981 */ /* 0x0000a2000c1e1900 */
[----:B------:R-:W-:-:S04]  /*02b0*/  IMAD.WIDE R10, R15, 0x4, R12 ;  /* 0x000000040f0a7825 */ /* 0x000fc800078e020c */
[C---:B------:R-:W-:Y:S02]  /*02c0*/  IMAD.WIDE R4, R15.reuse, 0x4, R10 ;  /* 0x000000040f047825 */ /* 0x040fe400078e020a */
[----:B------:R-:W3:Y:S02]  /*02d0*/  LDG.E R10, desc[UR6][R10.64] ;  /* 0x000000060a0a7981 */ /* 0x000ee4000c1e1900 */
[C---:B------:R-:W-:Y:S02]  /*02e0*/  IMAD.WIDE R6, R15.reuse, 0x4, R4 ;  /* 0x000000040f067825 */ /* 0x040fe400078e0204 */
[----:B------:R1:W4:Y:S02]  /*02f0*/  LDG.E R28, desc[UR6][R4.64] ;  /* 0x00000006041c7981 */ /* 0x000324000c1e1900 */
[C---:B------:R-:W-:Y:S02]  /*0300*/  IMAD.WIDE R8, R15.reuse, 0x4, R6 ;  /* 0x000000040f087825 */ /* 0x040fe400078e0206 */
[----:B------:R-:W5:Y:S02]  /*0310*/  LDG.E R6, desc[UR6][R6.64] ;  /* 0x0000000606067981 */ /* 0x000f64000c1e1900 */
[----:B0-----:R-:W-:-:S05]  /*0320*/  IMAD.WIDE R12, R15, 0x4, R8 ;  /* 0x000000040f0c7825 */ /* 0x001fca00078e0208 */
[----:B------:R-:W5:Y:S04]  /*0330*/  LDG.E R11, desc[UR6][R12.64] ;  /* 0x000000060c0b7981 */ /* 0x000f68000c1e1900 */
[----:B------:R-:W5:Y:S04]  /*0340*/  LDG.E R7, desc[UR6][R8.64] ;  /* 0x0000000608077981 */ /* 0x000f68000c1e1900 */
[----:B------:R-:W5:Y:S04]  /*0350*/  LDG.E R9, desc[UR6][R2.64+-0x4] ;  /* 0xfffffc0602097981 */ /* 0x000f68000c1e1900 */
[----:B------:R-:W5:Y:S01]  /*0360*/  LDG.E R8, desc[UR6][R2.64+0x8] ;  /* 0x0000080602087981 */ /* 0x000f62000c1e1900 */
[----:B--2---:R-:W-:Y:S01]  /*0370*/  FFMA R24, R21, R24, R26 ;  /* 0x0000001815187223 */ /* 0x004fe2000000001a */
[----:B------:R-:W-:-:S02]  /*0380*/  IMAD.WIDE R26, R15, 0x4, R12 ;  /* 0x000000040f1a7825 */ /* 0x000fc400078e020c */
[----:B------:R-:W2:Y:S04]  /*0390*/  LDG.E R21, desc[UR6][R2.64] ;  /* 0x0000000602157981 */ /* 0x000ea8000c1e1900 */
[----:B------:R-:W2:Y:S01]  /*03a0*/  LDG.E R12, desc[UR6][R2.64+0x4] ;  /* 0x00000406020c7981 */ /* 0x000ea2000c1e1900 */
[----:B-1----:R-:W-:-:S03]  /*03b0*/  IMAD.WIDE R4, R15, 0x4, R26 ;  /* 0x000000040f047825 */ /* 0x002fc600078e021a */
[----:B------:R-:W2:Y:S04]  /*03c0*/  LDG.E R13, desc[UR6][R2.64+0xc] ;  /* 0x00000c06020d7981 */ /* 0x000ea8000c1e1900 */
[----:B------:R-:W2:Y:S04]  /*03d0*/  LDG.E R4, desc[UR6][R4.64] ;  /* 0x0000000604047981 */ /* 0x000ea8000c1e1900 */
[----:B------:R-:W2:Y:S01]  /*03e0*/  LDG.E R3, desc[UR6][R26.64] ;  /* 0x000000061a037981 */ /* 0x000ea2000c1e1900 */
[----:B---3--:R-:W-:Y:S01]  /*03f0*/  FFMA R10, R23, R10, R24 ;  /* 0x0000000a170a7223 */ /* 0x008fe20000000018 */
[----:B------:R-:W-:-:S03]  /*0400*/  IADD3 R20, PT, PT, R20, 0x8, RZ ;  /* 0x0000000814147810 */ /* 0x000fc60007ffe0ff */
[----:B----4-:R-:W-:Y:S01]  /*0410*/  FFMA R10, R29, R28, R10 ;  /* 0x0000001c1d0a7223 */ /* 0x010fe2000000000a */
[----:B------:R-:W-:Y:S02]  /*0420*/  ISETP.NE.AND P1, PT, R20, RZ, PT ;  /* 0x000000ff1400720c */ /* 0x000fe40003f25270 */
[----:B------:R-:W-:Y:S01]  /*0430*/  LEA R22, R15, R22, 0x3 ;  /* 0x000000160f167211 */ /* 0x000fe200078e18ff */
[----:B-----5:R-:W-:Y:S01]  /*0440*/  FFMA R6, R9, R6, R10 ;  /* 0x0000000609067223 */ /* 0x020fe2000000000a */
[----:B------:R-:W-:-:S03]  /*0450*/  IADD3 R16, PT, PT, R16, 0x8, RZ ;  /* 0x0000000810107810 */ /* 0x000fc60007ffe0ff */
[----:B--2---:R-:W-:-:S04]  /*0460*/  FFMA R7, R21, R7, R6 ;  /* 0x0000000715077223 */ /* 0x004fc80000000006 */
[----:B------:R-:W-:-:S04]  /*0470*/  FFMA R7, R12, R11, R7 ;  /* 0x0000000b0c077223 */ /* 0x000fc80000000007 */
[----:B------:R-:W-:-:S04]  /*0480*/  FFMA R8, R8, R3, R7 ;  /* 0x0000000308087223 */ /* 0x000fc80000000007 */
[----:B------:R-:W-:Y:S01]  /*0490*/  FFMA R26, R13, R4, R8 ;  /* 0x000000040d1a7223 */ /* 0x000fe20000000008 */
[----:B------:R-:W-:Y:S06]  /*04a0*/  @P1 BRA `(.L_x_13) ;  /* 0xfffffffc005c1947 */ /* 0x000fec000383ffff */
.L_x_12:
[----:B------:R-:W-:Y:S05]  /*04b0*/  @!P0 BRA `(.L_x_11) ;  /* 0x0000000000d48947 */ /* 0x000fea0003800000 */
[----:B------:R-:W-:Y:S02]  /*04c0*/  ISETP.GE.U32.AND P0, PT, R25, 0x4, PT ;  /* 0x000000041900780c */ /* 0x000fe40003f06070 */
[----:B------:R-:W-:-:S04]  /*04d0*/  LOP3.LUT R12, R17, 0x3, RZ, 0xc0, !PT ;  /* 0x00000003110c7812 */ /* 0x000fc800078ec0ff */
[----:B------:R-:W-:-:S07]  /*04e0*/  ISETP.NE.AND P1, PT, R12, RZ, PT ;  /* 0x000000ff0c00720c */ /* 0x000fce0003f25270 */
[----:B------:R-:W-:Y:S06]  /*04f0*/  @!P0 BRA `(.L_x_14) ;  /* 0x0000000000588947 */ /* 0x000fec0003800000 */
[----:B------:R-:W0:Y:S01]  /*0500*/  LDC.64 R8, c[0x0][0x388] ;  /* 0x0000e200ff087b82 */ /* 0x000e220000000a00 */
[----:B------:R-:W-:Y:S01]  /*0510*/  IMAD R7, R19, R15, R0 ;  /* 0x0000000f13077224 */ /* 0x000fe200078e0200 */
[----:B------:R-:W-:-:S06]  /*0520*/  IADD3 R5, PT, PT, R18, R19, RZ ;  /* 0x0000001312057210 */ /* 0x000fcc0007ffe0ff */
[----:B------:R-:W1:Y:S01]  /*0530*/  LDC.64 R2, c[0x0][0x380] ;  /* 0x0000e000ff027b82 */ /* 0x000e620000000a00 */
[----:B0-----:R-:W-:-:S04]  /*0540*/  IMAD.WIDE R8, R7, 0x4, R8 ;  /* 0x0000000407087825 */ /* 0x001fc800078e0208 */
[----:B------:R-:W-:Y:S02]  /*0550*/  IMAD.WIDE R10, R15, 0x4, R8 ;  /* 0x000000040f0a7825 */ /* 0x000fe400078e0208 */
[----:B------:R-:W2:Y:S02]  /*0560*/  LDG.E R8, desc[UR6][R8.64] ;  /* 0x0000000608087981 */ /* 0x000ea4000c1e1900 */
[----:B-1----:R-:W-:-:S04]  /*0570*/  IMAD.WIDE R2, R5, 0x4, R2 ;  /* 0x0000000405027825 */ /* 0x002fc800078e0202 */
[C---:B------:R-:W-:Y:S01]  /*0580*/  IMAD.WIDE R4, R15.reuse, 0x4, R10 ;  /* 0x000000040f047825 */ /* 0x040fe200078e020a */
[----:B------:R-:W2:Y:S04]  /*0590*/  LDG.E R13, desc[UR6][R2.64] ;  /* 0x00000006020d7981 */ /* 0x000ea8000c1e1900 */
[----:B------:R-:W3:Y:S01]  /*05a0*/  LDG.E R10, desc[UR6][R10.64] ;  /* 0x000000060a0a7981 */ /* 0x000ee2000c1e1900 */
[----:B------:R-:W-:-:S03]  /*05b0*/  IMAD.WIDE R6, R15, 0x4, R4 ;  /* 0x000000040f067825 */ /* 0x000fc600078e0204 */
[----:B------:R-:W3:Y:S04]  /*05c0*/  LDG.E R16, desc[UR6][R2.64+0x4] ;  /* 0x0000040602107981 */ /* 0x000ee8000c1e1900 */
[----:B------:R-:W4:Y:S04]  /*05d0*/  LDG.E R21, desc[UR6][R4.64] ;  /* 0x0000000604157981 */ /* 0x000f28000c1e1900 */
[----:B------:R-:W4:Y:S04]  /*05e0*/  LDG.E R20, desc[UR6][R2.64+0x8] ;  /* 0x0000080602147981 */ /* 0x000f28000c1e1900 */
[----:B------:R-:W5:Y:S04]  /*05f0*/  LDG.E R22, desc[UR6][R2.64+0xc] ;  /* 0x00000c0602167981 */ /* 0x000f68000c1e1900 */
[----:B------:R-:W5:Y:S01]  /*0600*/  LDG.E R6, desc[UR6][R6.64] ;  /* 0x0000000606067981 */ /* 0x000f62000c1e1900 */
[----:B------:R-:W-:Y:S01]  /*0610*/  IADD3 R19, PT, PT, R19, 0x4, RZ ;  /* 0x0000000413137810 */ /* 0x000fe20007ffe0ff */
[----:B--2---:R-:W-:-:S04]  /*0620*/  FFMA R13, R13, R8, R26 ;  /* 0x000000080d0d7223 */ /* 0x004fc8000000001a */
[----:B---3--:R-:W-:-:S04]  /*0630*/  FFMA R13, R16, R10, R13 ;  /* 0x0000000a100d7223 */ /* 0x008fc8000000000d */
[----:B----4-:R-:W-:-:S04]  /*0640*/  FFMA R13, R20, R21, R13 ;  /* 0x00000015140d7223 */ /* 0x010fc8000000000d */
[----:B-----5:R-:W-:-:S07]  /*0650*/  FFMA R26, R22, R6, R13 ;  /* 0x00000006161a7223 */ /* 0x020fce000000000d */
.L_x_14:
[----:B------:R-:W-:Y:S05]  /*0660*/  @!P1 BRA `(.L_x_11) ;  /* 0x0000000000689947 */ /* 0x000fea0003800000 */
[----:B------:R-:W0:Y:S01]  /*0670*/  LDC.64 R8, c[0x0][0x388] ;  /* 0x0000e200ff087b82 */ /* 0x000e220000000a00 */
[----:B------:R-:W-:Y:S02]  /*0680*/  ISETP.NE.AND P0, PT, R12, 0x1, PT ;  /* 0x000000010c00780c */ /* 0x000fe40003f05270 */
[----:B------:R-:W-:-:S04]  /*0690*/  LOP3.LUT R17, R17, 0x1, RZ, 0xc0, !PT ;  /* 0x0000000111117812 */ /* 0x000fc800078ec0ff */
[----:B------:R-:W-:Y:S01]  /*06a0*/  ISETP.NE.U32.AND P1, PT, R17, 0x1, PT ;  /* 0x000000011100780c */ /* 0x000fe20003f25070 */
[----:B------:R-:W1:Y:S06]  /*06b0*/  LDC.64 R6, c[0x0][0x380] ;  /* 0x0000e000ff067b82 */ /* 0x000e6c0000000a00 */
[C---:B------:R-:W-:Y:S01]  /*06c0*/  @P0 IMAD R13, R19.reuse, R15, R0 ;  /* 0x0000000f130d0224 */ /* 0x040fe200078e0200 */
[----:B------:R-:W-:Y:S01]  /*06d0*/  @P0 IADD3 R11, PT, PT, R18, R19, RZ ;  /* 0x00000013120b0210 */ /* 0x000fe20007ffe0ff */
[----:B------:R-:W2:Y:S01]  /*06e0*/  LDC.64 R4, c[0x0][0x380] ;  /* 0x0000e000ff047b82 */ /* 0x000ea20000000a00 */
[----:B------:R-:W-:-:S07]  /*06f0*/  @P0 IADD3 R19, PT, PT, R19, 0x2, RZ ;  /* 0x0000000213130810 */ /* 0x000fce0007ffe0ff */
[----:B------:R-:W3:Y:S01]  /*0700*/  LDC.64 R2, c[0x0][0x388] ;  /* 0x0000e200ff027b82 */ /* 0x000ee20000000a00 */
[----:B0-----:R-:W-:Y:S01]  /*0710*/  @P0 IMAD.WIDE R8, R13, 0x4, R8 ;  /* 0x000000040d080825 */ /* 0x001fe200078e0208 */
[----:B------:R-:W-:-:S03]  /*0720*/  @!P1 IADD3 R13, PT, PT, R18, R19, RZ ;  /* 0x00000013120d9210 */ /* 0x000fc60007ffe0ff */
[----:B------:R-:W-:Y:S01]  /*0730*/  @!P1 IMAD R19, R19, R15, R0 ;  /* 0x0000000f13139224 */ /* 0x000fe200078e0200 */
[----:B------:R-:W4:Y:S01]  /*0740*/  @P0 LDG.E R12, desc[UR6][R8.64] ;  /* 0x00000006080c0981 */ /* 0x000f22000c1e1900 */
[----:B-1----:R-:W-:-:S04]  /*0750*/  @P0 IMAD.WIDE R6, R11, 0x4, R6 ;  /* 0x000000040b060825 */ /* 0x002fc800078e0206 */
[----:B------:R-:W-:Y:S01]  /*0760*/  @P0 IMAD.WIDE R10, R15, 0x4, R8 ;  /* 0x000000040f0a0825 */ /* 0x000fe200078e0208 */
[----:B------:R-:W4:Y:S03]  /*0770*/  @P0 LDG.E R17, desc[UR6][R6.64] ;  /* 0x0000000606110981 */ /* 0x000f26000c1e1900 */
[----:B--2---:R-:W-:Y:S01]  /*0780*/  @!P1 IMAD.WIDE R4, R13, 0x4, R4 ;  /* 0x000000040d049825 */ /* 0x004fe200078e0204 */
[----:B------:R-:W2:Y:S04]  /*0790*/  @P0 LDG.E R21, desc[UR6][R6.64+0x4] ;  /* 0x0000040606150981 */ /* 0x000ea8000c1e1900 */
[----:B------:R-:W2:Y:S01]  /*07a0*/  @P0 LDG.E R10, desc[UR6][R10.64] ;  /* 0x000000060a0a0981 */ /* 0x000ea2000c1e1900 */
[----:B---3--:R-:W-:-:S03]  /*07b0*/  @!P1 IMAD.WIDE R2, R19, 0x4, R2 ;  /* 0x0000000413029825 */ /* 0x008fc600078e0202 */
[----:B------:R-:W3:Y:S04]  /*07c0*/  @!P1 LDG.E R5, desc[UR6][R4.64] ;  /* 0x0000000604059981 */ /* 0x000ee8000c1e1900 */
[----:B------:R-:W3:Y:S01]  /*07d0*/  @!P1 LDG.E R2, desc[UR6][R2.64] ;  /* 0x0000000602029981 */ /* 0x000ee2000c1e1900 */
[----:B----4-:R-:W-:-:S04]  /*07e0*/  @P0 FFMA R12, R17, R12, R26 ;  /* 0x0000000c110c0223 */ /* 0x010fc8000000001a */
[----:B--2---:R-:W-:-:S04]  /*07f0*/  @P0 FFMA R26, R21, R10, R12 ;  /* 0x0000000a151a0223 */ /* 0x004fc8000000000c */
[----:B---3--:R-:W-:-:S07]  /*0800*/  @!P1 FFMA R26, R5, R2, R26 ;  /* 0x00000002051a9223 */ /* 0x008fce000000001a */
.L_x_11:
[----:B------:R-:W0:Y:S01]  /*0810*/  LDC.64 R2, c[0x0][0x390] ;  /* 0x0000e400ff027b82 */ /* 0x000e220000000a00 */
[----:B------:R-:W-:-:S04]  /*0820*/  IMAD R15, R14, R15, R0 ;  /* 0x0000000f0e0f7224 */ /* 0x000fc800078e0200 */
[----:B0-----:R-:W-:-:S05]  /*0830*/  IMAD.WIDE R2, R15, 0x4, R2 ;  /* 0x000000040f027825 */ /* 0x001fca00078e0202 */
[----:B------:R-:W-:Y:S01]  /*0840*/  STG.E desc[UR6][R2.64], R26 ;  /* 0x0000001a02007986 */ /* 0x000fe2000c101906 */
[----:B------:R-:W-:Y:S05]  /*0850*/  EXIT ;  /* 0x000000000000794d */ /* 0x000fea0003800000 */
.L_x_15:
        /* <DEDUP_REMOVED lines=10> */
.L_x_18:


//--------------------- .nv.global.init           --------------------------
	.section	.nv.global.init,"aw",@progbits
.nv.global.init:
	.type		$str,@object
	.size		$str,($str$1 - $str)
$str:
        /*0000*/ 	.byte	0x62, 0x6c, 0x6f, 0x63, 0x6b, 0x44, 0x69, 0x6d, 0x2e, 0x78, 0x20, 0x3d, 0x3d, 0x20, 0x42, 0x4c
        /*0010*/ 	.byte	0x4f, 0x43, 0x4b, 0x5f, 0x53, 0x49, 0x5a, 0x45, 0x00
	.type		$str$1,@object
	.size		$str$1,(__unnamed_1 - $str$1)
$str$1:
        /*0019*/ 	.byte	0x2f, 0x74, 0x6d, 0x70, 0x2f, 0x73, 0x61, 0x73, 0x73, 0x5f, 0x63, 0x75, 0x5f, 0x6d, 0x36, 0x69
        /*0029*/ 	.byte	0x6e, 0x63, 0x66, 0x31, 0x39, 0x2f, 0x6b, 0x2e, 0x63, 0x75, 0x00
	.type		__unnamed_1,@object
	.size		__unnamed_1,(.L_0 - __unnamed_1)
__unnamed_1:
        /*0034*/ 	.byte	0x76, 0x6f, 0x69, 0x64, 0x20, 0x6d, 0x61, 0x74, 0x72, 0x69, 0x78, 0x4d, 0x75, 0x6c, 0x74, 0x69
        /*0044*/ 	.byte	0x53, 0x68, 0x61, 0x72, 0x65, 0x64, 0x31, 0x28, 0x66, 0x6c, 0x6f, 0x61, 0x74, 0x20, 0x2a, 0x2c
        /*0054*/ 	.byte	0x20, 0x66, 0x6c, 0x6f, 0x61, 0x74, 0x20, 0x2a, 0x2c, 0x20, 0x66, 0x6c, 0x6f, 0x61, 0x74, 0x20
        /*0064*/ 	.byte	0x2a, 0x2c, 0x20, 0x69, 0x6e, 0x74, 0x2c, 0x20, 0x69, 0x6e, 0x74, 0x2c, 0x20, 0x69, 0x6e, 0x74
        /*0074*/ 	.byte	0x29, 0x00
.L_0:


//--------------------- .nv.shared._Z18matrixMultiShared2PfS_S_iii --------------------------
	.section	.nv.shared._Z18matrixMultiShared2PfS_S_iii,"aw",@nobits
	.sectionflags	@""
	.align	4
.nv.shared._Z18matrixMultiShared2PfS_S_iii:
	.zero		3072


//--------------------- .nv.shared.reserved.0     --------------------------
	.section	.nv.shared.reserved.0,"aw",@nobits
	.weak		__nv_reservedSMEM_offset_0_alias
	.size		__nv_reservedSMEM_offset_0_alias, 0, 64
	.other		__nv_reservedSMEM_offset_0_alias,@"STO_CUDA_RESERVED_SHARED STV_DEFAULT"
__nv_reservedSMEM_offset_0_alias:
	.zero		0
	.zero		64


//--------------------- .nv.shared._Z18matrixMultiShared1PfS_S_iii --------------------------
	.section	.nv.shared._Z18matrixMultiShared1PfS_S_iii,"aw",@nobits
	.sectionflags	@""
	.align	4
.nv.shared._Z18matrixMultiShared1PfS_S_iii:
	.zero		3072


//--------------------- .nv.constant0._Z18matrixMultiShared2PfS_S_iii --------------------------
	.section	.nv.constant0._Z18matrixMultiShared2PfS_S_iii,"a",@progbits
	.sectionflags	@""
	.align	4
.nv.constant0._Z18matrixMultiShared2PfS_S_iii:
	.zero		932


//--------------------- .nv.constant0._Z18matrixMultiShared1PfS_S_iii --------------------------
	.section	.nv.constant0._Z18matrixMultiShared1PfS_S_iii,"a",@progbits
	.sectionflags	@""
	.align	4
.nv.constant0._Z18matrixMultiShared1PfS_S_iii:
	.zero		932


//--------------------- .nv.constant0._Z19multiMatrixOnDevicePfS_S_iii --------------------------
	.section	.nv.constant0._Z19multiMatrixOnDevicePfS_S_iii,"a",@progbits
	.sectionflags	@""
	.align	4
.nv.constant0._Z19multiMatrixOnDevicePfS_S_iii:
	.zero		932


//--------------------- SYMBOLS --------------------------

	.type		.nv.reservedSmem.offset0,@object
	.size		.nv.reservedSmem.offset0,0x4
	.type		.nv.reservedSmem.cap,@object
	.size		.nv.reservedSmem.cap,0x4
	.type		__assertfail,@function
